//
// Generated by NVIDIA NVVM Compiler
//
// Compiler Build ID: CL-36424714
// Cuda compilation tools, release 13.0, V13.0.88
// Based on NVVM 20.0.0
//

.version 9.0
.target sm_100
.address_size 64

	// .globl	_Z19conv2d_tiled_kernelPKfS0_Pfiiiiiiiii
// _ZZ19conv2d_tiled_kernelPKfS0_PfiiiiiiiiiE4smem has been demoted

.visible .entry _Z19conv2d_tiled_kernelPKfS0_Pfiiiiiiiii(
	.param .u64 .ptr .align 1 _Z19conv2d_tiled_kernelPKfS0_Pfiiiiiiiii_param_0,
	.param .u64 .ptr .align 1 _Z19conv2d_tiled_kernelPKfS0_Pfiiiiiiiii_param_1,
	.param .u64 .ptr .align 1 _Z19conv2d_tiled_kernelPKfS0_Pfiiiiiiiii_param_2,
	.param .u32 _Z19conv2d_tiled_kernelPKfS0_Pfiiiiiiiii_param_3,
	.param .u32 _Z19conv2d_tiled_kernelPKfS0_Pfiiiiiiiii_param_4,
	.param .u32 _Z19conv2d_tiled_kernelPKfS0_Pfiiiiiiiii_param_5,
	.param .u32 _Z19conv2d_tiled_kernelPKfS0_Pfiiiiiiiii_param_6,
	.param .u32 _Z19conv2d_tiled_kernelPKfS0_Pfiiiiiiiii_param_7,
	.param .u32 _Z19conv2d_tiled_kernelPKfS0_Pfiiiiiiiii_param_8,
	.param .u32 _Z19conv2d_tiled_kernelPKfS0_Pfiiiiiiiii_param_9,
	.param .u32 _Z19conv2d_tiled_kernelPKfS0_Pfiiiiiiiii_param_10,
	.param .u32 _Z19conv2d_tiled_kernelPKfS0_Pfiiiiiiiii_param_11
)
{
	.reg .pred 	%p<22>;
	.reg .b32 	%r<143>;
	.reg .b32 	%f<416>;
	.reg .b64 	%rd<108>;
	// demoted variable
	.shared .align 4 .b8 _ZZ19conv2d_tiled_kernelPKfS0_PfiiiiiiiiiE4smem[1296];
	ld.param.u64 	%rd3, [_Z19conv2d_tiled_kernelPKfS0_Pfiiiiiiiii_param_0];
	ld.param.u32 	%r24, [_Z19conv2d_tiled_kernelPKfS0_Pfiiiiiiiii_param_4];
	ld.param.u32 	%r26, [_Z19conv2d_tiled_kernelPKfS0_Pfiiiiiiiii_param_6];
	ld.param.u32 	%r30, [_Z19conv2d_tiled_kernelPKfS0_Pfiiiiiiiii_param_10];
	ld.param.u32 	%r31, [_Z19conv2d_tiled_kernelPKfS0_Pfiiiiiiiii_param_11];
	mov.u32 	%r32, %ctaid.y;
	shl.b32 	%r33, %r32, 4;
	mov.u32 	%r34, %ctaid.x;
	shl.b32 	%r35, %r34, 4;
	mov.u32 	%r1, %tid.y;
	add.s32 	%r2, %r33, %r1;
	mov.u32 	%r3, %tid.x;
	add.s32 	%r4, %r35, %r3;
	setp.lt.s32 	%p3, %r24, 1;
	mov.f32 	%f384, 0f00000000;
	mov.f32 	%f385, %f384;
	mov.f32 	%f386, %f384;
	mov.f32 	%f387, %f384;
	mov.f32 	%f388, %f384;
	mov.f32 	%f389, %f384;
	mov.f32 	%f390, %f384;
	mov.f32 	%f391, %f384;
	mov.f32 	%f392, %f384;
	mov.f32 	%f393, %f384;
	mov.f32 	%f394, %f384;
	mov.f32 	%f395, %f384;
	mov.f32 	%f396, %f384;
	mov.f32 	%f397, %f384;
	mov.f32 	%f398, %f384;
	mov.f32 	%f399, %f384;
	@%p3 bra 	$L__BB0_13;
	mov.u32 	%r5, %ntid.x;
	mov.u32 	%r6, %ntid.y;
	setp.lt.s32 	%p4, %r2, %r30;
	setp.lt.s32 	%p5, %r4, %r31;
	and.pred  	%p1, %p4, %p5;
	shl.b32 	%r7, %r5, 2;
	cvta.to.global.u64 	%rd1, %rd3;
	mov.b32 	%r137, 0;
	mov.f32 	%f384, 0f00000000;
	not.pred 	%p17, %p1;
$L__BB0_2:
	setp.gt.u32 	%p6, %r1, 17;
	@%p6 bra 	$L__BB0_10;
	ld.param.u32 	%r132, [_Z19conv2d_tiled_kernelPKfS0_Pfiiiiiiiii_param_5];
	mov.u32 	%r37, %ctaid.z;
	mad.lo.s32 	%r38, %r24, %r37, %r137;
	mul.lo.s32 	%r9, %r38, %r132;
	mov.u32 	%r138, %r1;
$L__BB0_4:
	setp.gt.u32 	%p7, %r3, 17;
	@%p7 bra 	$L__BB0_9;
	ld.param.u32 	%r136, [_Z19conv2d_tiled_kernelPKfS0_Pfiiiiiiiii_param_9];
	ld.param.u32 	%r133, [_Z19conv2d_tiled_kernelPKfS0_Pfiiiiiiiii_param_5];
	mov.u32 	%r39, %ctaid.y;
	shl.b32 	%r40, %r39, 4;
	sub.s32 	%r41, %r40, %r136;
	add.s32 	%r42, %r138, %r41;
	setp.gt.s32 	%p8, %r42, -1;
	setp.lt.s32 	%p9, %r42, %r133;
	and.pred  	%p2, %p8, %p9;
	add.s32 	%r43, %r42, %r9;
	shl.b32 	%r44, %r3, 2;
	mov.u32 	%r45, _ZZ19conv2d_tiled_kernelPKfS0_PfiiiiiiiiiE4smem;
	add.s32 	%r46, %r45, %r44;
	mad.lo.s32 	%r141, %r138, 72, %r46;
	sub.s32 	%r139, %r4, %r136;
	mad.lo.s32 	%r140, %r26, %r43, %r139;
	mov.u32 	%r142, %r3;
$L__BB0_6:
	mul.wide.s32 	%rd6, %r140, 4;
	add.s64 	%rd2, %rd1, %rd6;
	setp.gt.s32 	%p10, %r139, -1;
	setp.lt.s32 	%p11, %r139, %r26;
	and.pred  	%p12, %p10, %p11;
	and.pred  	%p13, %p2, %p12;
	mov.f32 	%f383, 0f00000000;
	not.pred 	%p14, %p13;
	@%p14 bra 	$L__BB0_8;
	ld.global.nc.f32 	%f383, [%rd2];
$L__BB0_8:
	st.shared.f32 	[%r141], %f383;
	add.s32 	%r142, %r142, %r5;
	add.s32 	%r141, %r141, %r7;
	add.s32 	%r140, %r140, %r5;
	add.s32 	%r139, %r139, %r5;
	setp.lt.u32 	%p15, %r142, 18;
	@%p15 bra 	$L__BB0_6;
$L__BB0_9:
	add.s32 	%r138, %r138, %r6;
	setp.lt.u32 	%p16, %r138, 18;
	@%p16 bra 	$L__BB0_4;
$L__BB0_10:
	bar.sync 	0;
	@%p17 bra 	$L__BB0_12;
	ld.param.u32 	%r135, [_Z19conv2d_tiled_kernelPKfS0_Pfiiiiiiiii_param_8];
	ld.param.u64 	%rd106, [_Z19conv2d_tiled_kernelPKfS0_Pfiiiiiiiii_param_1];
	mul.lo.s32 	%r47, %r137, %r135;
	mul.lo.s32 	%r48, %r47, %r135;
	mad.lo.s32 	%r49, %r1, 18, %r3;
	shl.b32 	%r50, %r49, 2;
	mov.u32 	%r51, _ZZ19conv2d_tiled_kernelPKfS0_PfiiiiiiiiiE4smem;
	add.s32 	%r52, %r51, %r50;
	ld.shared.f32 	%f70, [%r52];
	cvta.to.global.u64 	%rd7, %rd106;
	mul.wide.s32 	%rd8, %r48, 4;
	add.s64 	%rd9, %rd7, %rd8;
	ld.global.nc.f32 	%f71, [%rd9];
	fma.rn.f32 	%f72, %f70, %f71, 0f00000000;
	ld.shared.f32 	%f73, [%r52+4];
	ld.global.nc.f32 	%f74, [%rd9+4];
	fma.rn.f32 	%f75, %f73, %f74, %f72;
	ld.shared.f32 	%f76, [%r52+8];
	ld.global.nc.f32 	%f77, [%rd9+8];
	fma.rn.f32 	%f78, %f76, %f77, %f75;
	ld.shared.f32 	%f79, [%r52+72];
	mul.wide.s32 	%rd10, %r135, 4;
	add.s64 	%rd11, %rd9, %rd10;
	ld.global.nc.f32 	%f80, [%rd11];
	fma.rn.f32 	%f81, %f79, %f80, %f78;
	ld.shared.f32 	%f82, [%r52+76];
	ld.global.nc.f32 	%f83, [%rd11+4];
	fma.rn.f32 	%f84, %f82, %f83, %f81;
	ld.shared.f32 	%f85, [%r52+80];
	ld.global.nc.f32 	%f86, [%rd11+8];
	fma.rn.f32 	%f87, %f85, %f86, %f84;
	ld.shared.f32 	%f88, [%r52+144];
	add.s64 	%rd12, %rd11, %rd10;
	ld.global.nc.f32 	%f89, [%rd12];
	fma.rn.f32 	%f90, %f88, %f89, %f87;
	ld.shared.f32 	%f91, [%r52+148];
	ld.global.nc.f32 	%f92, [%rd12+4];
	fma.rn.f32 	%f93, %f91, %f92, %f90;
	ld.shared.f32 	%f94, [%r52+152];
	ld.global.nc.f32 	%f95, [%rd12+8];
	fma.rn.f32 	%f96, %f94, %f95, %f93;
	add.f32 	%f399, %f96, %f399;
	add.s32 	%r53, %r24, %r137;
	mul.lo.s32 	%r54, %r53, %r135;
	mul.lo.s32 	%r55, %r54, %r135;
	mul.wide.s32 	%rd13, %r55, 4;
	add.s64 	%rd14, %rd7, %rd13;
	ld.global.nc.f32 	%f97, [%rd14];
	fma.rn.f32 	%f98, %f70, %f97, 0f00000000;
	ld.global.nc.f32 	%f99, [%rd14+4];
	fma.rn.f32 	%f100, %f73, %f99, %f98;
	ld.global.nc.f32 	%f101, [%rd14+8];
	fma.rn.f32 	%f102, %f76, %f101, %f100;
	add.s64 	%rd15, %rd14, %rd10;
	ld.global.nc.f32 	%f103, [%rd15];
	fma.rn.f32 	%f104, %f79, %f103, %f102;
	ld.global.nc.f32 	%f105, [%rd15+4];
	fma.rn.f32 	%f106, %f82, %f105, %f104;
	ld.global.nc.f32 	%f107, [%rd15+8];
	fma.rn.f32 	%f108, %f85, %f107, %f106;
	add.s64 	%rd16, %rd15, %rd10;
	ld.global.nc.f32 	%f109, [%rd16];
	fma.rn.f32 	%f110, %f88, %f109, %f108;
	ld.global.nc.f32 	%f111, [%rd16+4];
	fma.rn.f32 	%f112, %f91, %f111, %f110;
	ld.global.nc.f32 	%f113, [%rd16+8];
	fma.rn.f32 	%f114, %f94, %f113, %f112;
	add.f32 	%f398, %f114, %f398;
	add.s32 	%r56, %r53, %r24;
	mul.lo.s32 	%r57, %r56, %r135;
	mul.lo.s32 	%r58, %r57, %r135;
	mul.wide.s32 	%rd17, %r58, 4;
	add.s64 	%rd18, %rd7, %rd17;
	ld.global.nc.f32 	%f115, [%rd18];
	fma.rn.f32 	%f116, %f70, %f115, 0f00000000;
	ld.global.nc.f32 	%f117, [%rd18+4];
	fma.rn.f32 	%f118, %f73, %f117, %f116;
	ld.global.nc.f32 	%f119, [%rd18+8];
	fma.rn.f32 	%f120, %f76, %f119, %f118;
	add.s64 	%rd19, %rd18, %rd10;
	ld.global.nc.f32 	%f121, [%rd19];
	fma.rn.f32 	%f122, %f79, %f121, %f120;
	ld.global.nc.f32 	%f123, [%rd19+4];
	fma.rn.f32 	%f124, %f82, %f123, %f122;
	ld.global.nc.f32 	%f125, [%rd19+8];
	fma.rn.f32 	%f126, %f85, %f125, %f124;
	add.s64 	%rd20, %rd19, %rd10;
	ld.global.nc.f32 	%f127, [%rd20];
	fma.rn.f32 	%f128, %f88, %f127, %f126;
	ld.global.nc.f32 	%f129, [%rd20+4];
	fma.rn.f32 	%f130, %f91, %f129, %f128;
	ld.global.nc.f32 	%f131, [%rd20+8];
	fma.rn.f32 	%f132, %f94, %f131, %f130;
	add.f32 	%f397, %f132, %f397;
	add.s32 	%r59, %r56, %r24;
	mul.lo.s32 	%r60, %r59, %r135;
	mul.lo.s32 	%r61, %r60, %r135;
	mul.wide.s32 	%rd21, %r61, 4;
	add.s64 	%rd22, %rd7, %rd21;
	ld.global.nc.f32 	%f133, [%rd22];
	fma.rn.f32 	%f134, %f70, %f133, 0f00000000;
	ld.global.nc.f32 	%f135, [%rd22+4];
	fma.rn.f32 	%f136, %f73, %f135, %f134;
	ld.global.nc.f32 	%f137, [%rd22+8];
	fma.rn.f32 	%f138, %f76, %f137, %f136;
	add.s64 	%rd23, %rd22, %rd10;
	ld.global.nc.f32 	%f139, [%rd23];
	fma.rn.f32 	%f140, %f79, %f139, %f138;
	ld.global.nc.f32 	%f141, [%rd23+4];
	fma.rn.f32 	%f142, %f82, %f141, %f140;
	ld.global.nc.f32 	%f143, [%rd23+8];
	fma.rn.f32 	%f144, %f85, %f143, %f142;
	add.s64 	%rd24, %rd23, %rd10;
	ld.global.nc.f32 	%f145, [%rd24];
	fma.rn.f32 	%f146, %f88, %f145, %f144;
	ld.global.nc.f32 	%f147, [%rd24+4];
	fma.rn.f32 	%f148, %f91, %f147, %f146;
	ld.global.nc.f32 	%f149, [%rd24+8];
	fma.rn.f32 	%f150, %f94, %f149, %f148;
	add.f32 	%f396, %f150, %f396;
	add.s32 	%r62, %r59, %r24;
	mul.lo.s32 	%r63, %r62, %r135;
	mul.lo.s32 	%r64, %r63, %r135;
	mul.wide.s32 	%rd25, %r64, 4;
	add.s64 	%rd26, %rd7, %rd25;
	ld.global.nc.f32 	%f151, [%rd26];
	fma.rn.f32 	%f152, %f70, %f151, 0f00000000;
	ld.global.nc.f32 	%f153, [%rd26+4];
	fma.rn.f32 	%f154, %f73, %f153, %f152;
	ld.global.nc.f32 	%f155, [%rd26+8];
	fma.rn.f32 	%f156, %f76, %f155, %f154;
	add.s64 	%rd27, %rd26, %rd10;
	ld.global.nc.f32 	%f157, [%rd27];
	fma.rn.f32 	%f158, %f79, %f157, %f156;
	ld.global.nc.f32 	%f159, [%rd27+4];
	fma.rn.f32 	%f160, %f82, %f159, %f158;
	ld.global.nc.f32 	%f161, [%rd27+8];
	fma.rn.f32 	%f162, %f85, %f161, %f160;
	add.s64 	%rd28, %rd27, %rd10;
	ld.global.nc.f32 	%f163, [%rd28];
	fma.rn.f32 	%f164, %f88, %f163, %f162;
	ld.global.nc.f32 	%f165, [%rd28+4];
	fma.rn.f32 	%f166, %f91, %f165, %f164;
	ld.global.nc.f32 	%f167, [%rd28+8];
	fma.rn.f32 	%f168, %f94, %f167, %f166;
	add.f32 	%f395, %f168, %f395;
	add.s32 	%r65, %r62, %r24;
	mul.lo.s32 	%r66, %r65, %r135;
	mul.lo.s32 	%r67, %r66, %r135;
	mul.wide.s32 	%rd29, %r67, 4;
	add.s64 	%rd30, %rd7, %rd29;
	ld.global.nc.f32 	%f169, [%rd30];
	fma.rn.f32 	%f170, %f70, %f169, 0f00000000;
	ld.global.nc.f32 	%f171, [%rd30+4];
	fma.rn.f32 	%f172, %f73, %f171, %f170;
	ld.global.nc.f32 	%f173, [%rd30+8];
	fma.rn.f32 	%f174, %f76, %f173, %f172;
	add.s64 	%rd31, %rd30, %rd10;
	ld.global.nc.f32 	%f175, [%rd31];
	fma.rn.f32 	%f176, %f79, %f175, %f174;
	ld.global.nc.f32 	%f177, [%rd31+4];
	fma.rn.f32 	%f178, %f82, %f177, %f176;
	ld.global.nc.f32 	%f179, [%rd31+8];
	fma.rn.f32 	%f180, %f85, %f179, %f178;
	add.s64 	%rd32, %rd31, %rd10;
	ld.global.nc.f32 	%f181, [%rd32];
	fma.rn.f32 	%f182, %f88, %f181, %f180;
	ld.global.nc.f32 	%f183, [%rd32+4];
	fma.rn.f32 	%f184, %f91, %f183, %f182;
	ld.global.nc.f32 	%f185, [%rd32+8];
	fma.rn.f32 	%f186, %f94, %f185, %f184;
	add.f32 	%f394, %f186, %f394;
	add.s32 	%r68, %r65, %r24;
	mul.lo.s32 	%r69, %r68, %r135;
	mul.lo.s32 	%r70, %r69, %r135;
	mul.wide.s32 	%rd33, %r70, 4;
	add.s64 	%rd34, %rd7, %rd33;
	ld.global.nc.f32 	%f187, [%rd34];
	fma.rn.f32 	%f188, %f70, %f187, 0f00000000;
	ld.global.nc.f32 	%f189, [%rd34+4];
	fma.rn.f32 	%f190, %f73, %f189, %f188;
	ld.global.nc.f32 	%f191, [%rd34+8];
	fma.rn.f32 	%f192, %f76, %f191, %f190;
	add.s64 	%rd35, %rd34, %rd10;
	ld.global.nc.f32 	%f193, [%rd35];
	fma.rn.f32 	%f194, %f79, %f193, %f192;
	ld.global.nc.f32 	%f195, [%rd35+4];
	fma.rn.f32 	%f196, %f82, %f195, %f194;
	ld.global.nc.f32 	%f197, [%rd35+8];
	fma.rn.f32 	%f198, %f85, %f197, %f196;
	add.s64 	%rd36, %rd35, %rd10;
	ld.global.nc.f32 	%f199, [%rd36];
	fma.rn.f32 	%f200, %f88, %f199, %f198;
	ld.global.nc.f32 	%f201, [%rd36+4];
	fma.rn.f32 	%f202, %f91, %f201, %f200;
	ld.global.nc.f32 	%f203, [%rd36+8];
	fma.rn.f32 	%f204, %f94, %f203, %f202;
	add.f32 	%f393, %f204, %f393;
	add.s32 	%r71, %r68, %r24;
	mul.lo.s32 	%r72, %r71, %r135;
	mul.lo.s32 	%r73, %r72, %r135;
	mul.wide.s32 	%rd37, %r73, 4;
	add.s64 	%rd38, %rd7, %rd37;
	ld.global.nc.f32 	%f205, [%rd38];
	fma.rn.f32 	%f206, %f70, %f205, 0f00000000;
	ld.global.nc.f32 	%f207, [%rd38+4];
	fma.rn.f32 	%f208, %f73, %f207, %f206;
	ld.global.nc.f32 	%f209, [%rd38+8];
	fma.rn.f32 	%f210, %f76, %f209, %f208;
	add.s64 	%rd39, %rd38, %rd10;
	ld.global.nc.f32 	%f211, [%rd39];
	fma.rn.f32 	%f212, %f79, %f211, %f210;
	ld.global.nc.f32 	%f213, [%rd39+4];
	fma.rn.f32 	%f214, %f82, %f213, %f212;
	ld.global.nc.f32 	%f215, [%rd39+8];
	fma.rn.f32 	%f216, %f85, %f215, %f214;
	add.s64 	%rd40, %rd39, %rd10;
	ld.global.nc.f32 	%f217, [%rd40];
	fma.rn.f32 	%f218, %f88, %f217, %f216;
	ld.global.nc.f32 	%f219, [%rd40+4];
	fma.rn.f32 	%f220, %f91, %f219, %f218;
	ld.global.nc.f32 	%f221, [%rd40+8];
	fma.rn.f32 	%f222, %f94, %f221, %f220;
	add.f32 	%f392, %f222, %f392;
	add.s32 	%r74, %r71, %r24;
	mul.lo.s32 	%r75, %r74, %r135;
	mul.lo.s32 	%r76, %r75, %r135;
	mul.wide.s32 	%rd41, %r76, 4;
	add.s64 	%rd42, %rd7, %rd41;
	ld.global.nc.f32 	%f223, [%rd42];
	fma.rn.f32 	%f224, %f70, %f223, 0f00000000;
	ld.global.nc.f32 	%f225, [%rd42+4];
	fma.rn.f32 	%f226, %f73, %f225, %f224;
	ld.global.nc.f32 	%f227, [%rd42+8];
	fma.rn.f32 	%f228, %f76, %f227, %f226;
	add.s64 	%rd43, %rd42, %rd10;
	ld.global.nc.f32 	%f229, [%rd43];
	fma.rn.f32 	%f230, %f79, %f229, %f228;
	ld.global.nc.f32 	%f231, [%rd43+4];
	fma.rn.f32 	%f232, %f82, %f231, %f230;
	ld.global.nc.f32 	%f233, [%rd43+8];
	fma.rn.f32 	%f234, %f85, %f233, %f232;
	add.s64 	%rd44, %rd43, %rd10;
	ld.global.nc.f32 	%f235, [%rd44];
	fma.rn.f32 	%f236, %f88, %f235, %f234;
	ld.global.nc.f32 	%f237, [%rd44+4];
	fma.rn.f32 	%f238, %f91, %f237, %f236;
	ld.global.nc.f32 	%f239, [%rd44+8];
	fma.rn.f32 	%f240, %f94, %f239, %f238;
	add.f32 	%f391, %f240, %f391;
	add.s32 	%r77, %r74, %r24;
	mul.lo.s32 	%r78, %r77, %r135;
	mul.lo.s32 	%r79, %r78, %r135;
	mul.wide.s32 	%rd45, %r79, 4;
	add.s64 	%rd46, %rd7, %rd45;
	ld.global.nc.f32 	%f241, [%rd46];
	fma.rn.f32 	%f242, %f70, %f241, 0f00000000;
	ld.global.nc.f32 	%f243, [%rd46+4];
	fma.rn.f32 	%f244, %f73, %f243, %f242;
	ld.global.nc.f32 	%f245, [%rd46+8];
	fma.rn.f32 	%f246, %f76, %f245, %f244;
	add.s64 	%rd47, %rd46, %rd10;
	ld.global.nc.f32 	%f247, [%rd47];
	fma.rn.f32 	%f248, %f79, %f247, %f246;
	ld.global.nc.f32 	%f249, [%rd47+4];
	fma.rn.f32 	%f250, %f82, %f249, %f248;
	ld.global.nc.f32 	%f251, [%rd47+8];
	fma.rn.f32 	%f252, %f85, %f251, %f250;
	add.s64 	%rd48, %rd47, %rd10;
	ld.global.nc.f32 	%f253, [%rd48];
	fma.rn.f32 	%f254, %f88, %f253, %f252;
	ld.global.nc.f32 	%f255, [%rd48+4];
	fma.rn.f32 	%f256, %f91, %f255, %f254;
	ld.global.nc.f32 	%f257, [%rd48+8];
	fma.rn.f32 	%f258, %f94, %f257, %f256;
	add.f32 	%f390, %f258, %f390;
	add.s32 	%r80, %r77, %r24;
	mul.lo.s32 	%r81, %r80, %r135;
	mul.lo.s32 	%r82, %r81, %r135;
	mul.wide.s32 	%rd49, %r82, 4;
	add.s64 	%rd50, %rd7, %rd49;
	ld.global.nc.f32 	%f259, [%rd50];
	fma.rn.f32 	%f260, %f70, %f259, 0f00000000;
	ld.global.nc.f32 	%f261, [%rd50+4];
	fma.rn.f32 	%f262, %f73, %f261, %f260;
	ld.global.nc.f32 	%f263, [%rd50+8];
	fma.rn.f32 	%f264, %f76, %f263, %f262;
	add.s64 	%rd51, %rd50, %rd10;
	ld.global.nc.f32 	%f265, [%rd51];
	fma.rn.f32 	%f266, %f79, %f265, %f264;
	ld.global.nc.f32 	%f267, [%rd51+4];
	fma.rn.f32 	%f268, %f82, %f267, %f266;
	ld.global.nc.f32 	%f269, [%rd51+8];
	fma.rn.f32 	%f270, %f85, %f269, %f268;
	add.s64 	%rd52, %rd51, %rd10;
	ld.global.nc.f32 	%f271, [%rd52];
	fma.rn.f32 	%f272, %f88, %f271, %f270;
	ld.global.nc.f32 	%f273, [%rd52+4];
	fma.rn.f32 	%f274, %f91, %f273, %f272;
	ld.global.nc.f32 	%f275, [%rd52+8];
	fma.rn.f32 	%f276, %f94, %f275, %f274;
	add.f32 	%f389, %f276, %f389;
	add.s32 	%r83, %r80, %r24;
	mul.lo.s32 	%r84, %r83, %r135;
	mul.lo.s32 	%r85, %r84, %r135;
	mul.wide.s32 	%rd53, %r85, 4;
	add.s64 	%rd54, %rd7, %rd53;
	ld.global.nc.f32 	%f277, [%rd54];
	fma.rn.f32 	%f278, %f70, %f277, 0f00000000;
	ld.global.nc.f32 	%f279, [%rd54+4];
	fma.rn.f32 	%f280, %f73, %f279, %f278;
	ld.global.nc.f32 	%f281, [%rd54+8];
	fma.rn.f32 	%f282, %f76, %f281, %f280;
	add.s64 	%rd55, %rd54, %rd10;
	ld.global.nc.f32 	%f283, [%rd55];
	fma.rn.f32 	%f284, %f79, %f283, %f282;
	ld.global.nc.f32 	%f285, [%rd55+4];
	fma.rn.f32 	%f286, %f82, %f285, %f284;
	ld.global.nc.f32 	%f287, [%rd55+8];
	fma.rn.f32 	%f288, %f85, %f287, %f286;
	add.s64 	%rd56, %rd55, %rd10;
	ld.global.nc.f32 	%f289, [%rd56];
	fma.rn.f32 	%f290, %f88, %f289, %f288;
	ld.global.nc.f32 	%f291, [%rd56+4];
	fma.rn.f32 	%f292, %f91, %f291, %f290;
	ld.global.nc.f32 	%f293, [%rd56+8];
	fma.rn.f32 	%f294, %f94, %f293, %f292;
	add.f32 	%f388, %f294, %f388;
	add.s32 	%r86, %r83, %r24;
	mul.lo.s32 	%r87, %r86, %r135;
	mul.lo.s32 	%r88, %r87, %r135;
	mul.wide.s32 	%rd57, %r88, 4;
	add.s64 	%rd58, %rd7, %rd57;
	ld.global.nc.f32 	%f295, [%rd58];
	fma.rn.f32 	%f296, %f70, %f295, 0f00000000;
	ld.global.nc.f32 	%f297, [%rd58+4];
	fma.rn.f32 	%f298, %f73, %f297, %f296;
	ld.global.nc.f32 	%f299, [%rd58+8];
	fma.rn.f32 	%f300, %f76, %f299, %f298;
	add.s64 	%rd59, %rd58, %rd10;
	ld.global.nc.f32 	%f301, [%rd59];
	fma.rn.f32 	%f302, %f79, %f301, %f300;
	ld.global.nc.f32 	%f303, [%rd59+4];
	fma.rn.f32 	%f304, %f82, %f303, %f302;
	ld.global.nc.f32 	%f305, [%rd59+8];
	fma.rn.f32 	%f306, %f85, %f305, %f304;
	add.s64 	%rd60, %rd59, %rd10;
	ld.global.nc.f32 	%f307, [%rd60];
	fma.rn.f32 	%f308, %f88, %f307, %f306;
	ld.global.nc.f32 	%f309, [%rd60+4];
	fma.rn.f32 	%f310, %f91, %f309, %f308;
	ld.global.nc.f32 	%f311, [%rd60+8];
	fma.rn.f32 	%f312, %f94, %f311, %f310;
	add.f32 	%f387, %f312, %f387;
	add.s32 	%r89, %r86, %r24;
	mul.lo.s32 	%r90, %r89, %r135;
	mul.lo.s32 	%r91, %r90, %r135;
	mul.wide.s32 	%rd61, %r91, 4;
	add.s64 	%rd62, %rd7, %rd61;
	ld.global.nc.f32 	%f313, [%rd62];
	fma.rn.f32 	%f314, %f70, %f313, 0f00000000;
	ld.global.nc.f32 	%f315, [%rd62+4];
	fma.rn.f32 	%f316, %f73, %f315, %f314;
	ld.global.nc.f32 	%f317, [%rd62+8];
	fma.rn.f32 	%f318, %f76, %f317, %f316;
	add.s64 	%rd63, %rd62, %rd10;
	ld.global.nc.f32 	%f319, [%rd63];
	fma.rn.f32 	%f320, %f79, %f319, %f318;
	ld.global.nc.f32 	%f321, [%rd63+4];
	fma.rn.f32 	%f322, %f82, %f321, %f320;
	ld.global.nc.f32 	%f323, [%rd63+8];
	fma.rn.f32 	%f324, %f85, %f323, %f322;
	add.s64 	%rd64, %rd63, %rd10;
	ld.global.nc.f32 	%f325, [%rd64];
	fma.rn.f32 	%f326, %f88, %f325, %f324;
	ld.global.nc.f32 	%f327, [%rd64+4];
	fma.rn.f32 	%f328, %f91, %f327, %f326;
	ld.global.nc.f32 	%f329, [%rd64+8];
	fma.rn.f32 	%f330, %f94, %f329, %f328;
	add.f32 	%f386, %f330, %f386;
	add.s32 	%r92, %r89, %r24;
	mul.lo.s32 	%r93, %r92, %r135;
	mul.lo.s32 	%r94, %r93, %r135;
	mul.wide.s32 	%rd65, %r94, 4;
	add.s64 	%rd66, %rd7, %rd65;
	ld.global.nc.f32 	%f331, [%rd66];
	fma.rn.f32 	%f332, %f70, %f331, 0f00000000;
	ld.global.nc.f32 	%f333, [%rd66+4];
	fma.rn.f32 	%f334, %f73, %f333, %f332;
	ld.global.nc.f32 	%f335, [%rd66+8];
	fma.rn.f32 	%f336, %f76, %f335, %f334;
	add.s64 	%rd67, %rd66, %rd10;
	ld.global.nc.f32 	%f337, [%rd67];
	fma.rn.f32 	%f338, %f79, %f337, %f336;
	ld.global.nc.f32 	%f339, [%rd67+4];
	fma.rn.f32 	%f340, %f82, %f339, %f338;
	ld.global.nc.f32 	%f341, [%rd67+8];
	fma.rn.f32 	%f342, %f85, %f341, %f340;
	add.s64 	%rd68, %rd67, %rd10;
	ld.global.nc.f32 	%f343, [%rd68];
	fma.rn.f32 	%f344, %f88, %f343, %f342;
	ld.global.nc.f32 	%f345, [%rd68+4];
	fma.rn.f32 	%f346, %f91, %f345, %f344;
	ld.global.nc.f32 	%f347, [%rd68+8];
	fma.rn.f32 	%f348, %f94, %f347, %f346;
	add.f32 	%f385, %f348, %f385;
	add.s32 	%r95, %r92, %r24;
	mul.lo.s32 	%r96, %r95, %r135;
	mul.lo.s32 	%r97, %r96, %r135;
	mul.wide.s32 	%rd69, %r97, 4;
	add.s64 	%rd70, %rd7, %rd69;
	ld.global.nc.f32 	%f349, [%rd70];
	fma.rn.f32 	%f350, %f70, %f349, 0f00000000;
	ld.global.nc.f32 	%f351, [%rd70+4];
	fma.rn.f32 	%f352, %f73, %f351, %f350;
	ld.global.nc.f32 	%f353, [%rd70+8];
	fma.rn.f32 	%f354, %f76, %f353, %f352;
	add.s64 	%rd71, %rd70, %rd10;
	ld.global.nc.f32 	%f355, [%rd71];
	fma.rn.f32 	%f356, %f79, %f355, %f354;
	ld.global.nc.f32 	%f357, [%rd71+4];
	fma.rn.f32 	%f358, %f82, %f357, %f356;
	ld.global.nc.f32 	%f359, [%rd71+8];
	fma.rn.f32 	%f360, %f85, %f359, %f358;
	add.s64 	%rd72, %rd71, %rd10;
	ld.global.nc.f32 	%f361, [%rd72];
	fma.rn.f32 	%f362, %f88, %f361, %f360;
	ld.global.nc.f32 	%f363, [%rd72+4];
	fma.rn.f32 	%f364, %f91, %f363, %f362;
	ld.global.nc.f32 	%f365, [%rd72+8];
	fma.rn.f32 	%f366, %f94, %f365, %f364;
	add.f32 	%f384, %f366, %f384;
$L__BB0_12:
	bar.sync 	0;
	add.s32 	%r137, %r137, 1;
	setp.ne.s32 	%p18, %r137, %r24;
	@%p18 bra 	$L__BB0_2;
$L__BB0_13:
	setp.ge.s32 	%p19, %r2, %r30;
	setp.ge.s32 	%p20, %r4, %r31;
	or.pred  	%p21, %p19, %p20;
	@%p21 bra 	$L__BB0_15;
	ld.param.u32 	%r134, [_Z19conv2d_tiled_kernelPKfS0_Pfiiiiiiiii_param_7];
	ld.param.u64 	%rd107, [_Z19conv2d_tiled_kernelPKfS0_Pfiiiiiiiii_param_2];
	cvta.to.global.u64 	%rd73, %rd107;
	mov.u32 	%r98, %ctaid.z;
	mul.lo.s32 	%r99, %r134, %r98;
	mad.lo.s32 	%r100, %r99, %r30, %r2;
	mad.lo.s32 	%r101, %r100, %r31, %r4;
	mul.wide.s32 	%rd74, %r101, 4;
	add.s64 	%rd75, %rd73, %rd74;
	st.global.f32 	[%rd75], %f399;
	add.s32 	%r102, %r100, %r30;
	mad.lo.s32 	%r103, %r102, %r31, %r4;
	mul.wide.s32 	%rd76, %r103, 4;
	add.s64 	%rd77, %rd73, %rd76;
	st.global.f32 	[%rd77], %f398;
	add.s32 	%r104, %r102, %r30;
	mad.lo.s32 	%r105, %r104, %r31, %r4;
	mul.wide.s32 	%rd78, %r105, 4;
	add.s64 	%rd79, %rd73, %rd78;
	st.global.f32 	[%rd79], %f397;
	add.s32 	%r106, %r104, %r30;
	mad.lo.s32 	%r107, %r106, %r31, %r4;
	mul.wide.s32 	%rd80, %r107, 4;
	add.s64 	%rd81, %rd73, %rd80;
	st.global.f32 	[%rd81], %f396;
	add.s32 	%r108, %r106, %r30;
	mad.lo.s32 	%r109, %r108, %r31, %r4;
	mul.wide.s32 	%rd82, %r109, 4;
	add.s64 	%rd83, %rd73, %rd82;
	st.global.f32 	[%rd83], %f395;
	add.s32 	%r110, %r108, %r30;
	mad.lo.s32 	%r111, %r110, %r31, %r4;
	mul.wide.s32 	%rd84, %r111, 4;
	add.s64 	%rd85, %rd73, %rd84;
	st.global.f32 	[%rd85], %f394;
	add.s32 	%r112, %r110, %r30;
	mad.lo.s32 	%r113, %r112, %r31, %r4;
	mul.wide.s32 	%rd86, %r113, 4;
	add.s64 	%rd87, %rd73, %rd86;
	st.global.f32 	[%rd87], %f393;
	add.s32 	%r114, %r112, %r30;
	mad.lo.s32 	%r115, %r114, %r31, %r4;
	mul.wide.s32 	%rd88, %r115, 4;
	add.s64 	%rd89, %rd73, %rd88;
	st.global.f32 	[%rd89], %f392;
	add.s32 	%r116, %r114, %r30;
	mad.lo.s32 	%r117, %r116, %r31, %r4;
	mul.wide.s32 	%rd90, %r117, 4;
	add.s64 	%rd91, %rd73, %rd90;
	st.global.f32 	[%rd91], %f391;
	add.s32 	%r118, %r116, %r30;
	mad.lo.s32 	%r119, %r118, %r31, %r4;
	mul.wide.s32 	%rd92, %r119, 4;
	add.s64 	%rd93, %rd73, %rd92;
	st.global.f32 	[%rd93], %f390;
	add.s32 	%r120, %r118, %r30;
	mad.lo.s32 	%r121, %r120, %r31, %r4;
	mul.wide.s32 	%rd94, %r121, 4;
	add.s64 	%rd95, %rd73, %rd94;
	st.global.f32 	[%rd95], %f389;
	add.s32 	%r122, %r120, %r30;
	mad.lo.s32 	%r123, %r122, %r31, %r4;
	mul.wide.s32 	%rd96, %r123, 4;
	add.s64 	%rd97, %rd73, %rd96;
	st.global.f32 	[%rd97], %f388;
	add.s32 	%r124, %r122, %r30;
	mad.lo.s32 	%r125, %r124, %r31, %r4;
	mul.wide.s32 	%rd98, %r125, 4;
	add.s64 	%rd99, %rd73, %rd98;
	st.global.f32 	[%rd99], %f387;
	add.s32 	%r126, %r124, %r30;
	mad.lo.s32 	%r127, %r126, %r31, %r4;
	mul.wide.s32 	%rd100, %r127, 4;
	add.s64 	%rd101, %rd73, %rd100;
	st.global.f32 	[%rd101], %f386;
	add.s32 	%r128, %r126, %r30;
	mad.lo.s32 	%r129, %r128, %r31, %r4;
	mul.wide.s32 	%rd102, %r129, 4;
	add.s64 	%rd103, %rd73, %rd102;
	st.global.f32 	[%rd103], %f385;
	add.s32 	%r130, %r128, %r30;
	mad.lo.s32 	%r131, %r130, %r31, %r4;
	mul.wide.s32 	%rd104, %r131, 4;
	add.s64 	%rd105, %rd73, %rd104;
	st.global.f32 	[%rd105], %f384;
$L__BB0_15:
	ret;

}


// ===== COMPILED SASS (sm_100) =====

	.target	sm_100

	.elftype	@"ET_EXEC"


//--------------------- .note.nv.tkinfo           --------------------------
	.section	.note.nv.tkinfo,"",@"SHT_NOTE"
	.sectionflags	@"SHF_NOTE_NV_TKINFO"
	.tkinfo
        /*0018*/ 	.word	0x00000002
        /*0030*/ 	.string	""
        /*0030*/ 	.string	"ptxas"
        /*0030*/ 	.string	"Cuda compilation tools, release 13.0, V13.0.88"
        /*0030*/ 	.string	"Build cuda_13.0.r13.0/compiler.36424714_0"
        /*0030*/ 	.string	"-arch sm_100 -m 64 "



//--------------------- .note.nv.cuinfo           --------------------------
	.section	.note.nv.cuinfo,"",@"SHT_NOTE"
	.sectionflags	@"SHF_NOTE_NV_CUINFO"
        /*0018*/ 	.short	0x0002
        /*001a*/ 	.short	0x0064
        /*001c*/ 	.short	0x0082
	.zero		2


//--------------------- .nv.info                  --------------------------
	.section	.nv.info,"",@"SHT_CUDA_INFO"
	.align	4


	//----- nvinfo : EIATTR_REGCOUNT
	.align		4
        /*0000*/ 	.byte	0x04, 0x2f
        /*0002*/ 	.short	(.L_1 - .L_0)
	.align		4
.L_0:
        /*0004*/ 	.word	index@(_Z19conv2d_tiled_kernelPKfS0_Pfiiiiiiiii)
        /*0008*/ 	.word	0x00000030


	//----- nvinfo : EIATTR_FRAME_SIZE
	.align		4
.L_1:
        /*000c*/ 	.byte	0x04, 0x11
        /*000e*/ 	.short	(.L_3 - .L_2)
	.align		4
.L_2:
        /*0010*/ 	.word	index@(_Z19conv2d_tiled_kernelPKfS0_Pfiiiiiiiii)
        /*0014*/ 	.word	0x00000000


	//----- nvinfo : EIATTR_MIN_STACK_SIZE
	.align		4
.L_3:
        /*0018*/ 	.byte	0x04, 0x12
        /*001a*/ 	.short	(.L_5 - .L_4)
	.align		4
.L_4:
        /*001c*/ 	.word	index@(_Z19conv2d_tiled_kernelPKfS0_Pfiiiiiiiii)
        /*0020*/ 	.word	0x00000000
.L_5:


//--------------------- .nv.compat                --------------------------
	.section	.nv.compat,"",@"SHT_CUDA_COMPAT_INFO"
	.align	4
        /*0000*/ 	.byte	0x02, 0x09, 0x00, 0x00, 0x02, 0x02, 0x01, 0x00, 0x02, 0x05, 0x05, 0x00, 0x03, 0x07, 0x01, 0x01
        /*0010*/ 	.byte	0x02, 0x03, 0x00, 0x00, 0x02, 0x06, 0x01, 0x00, 0x04, 0x0b, 0x08, 0x00, 0x09, 0x00, 0x00, 0x00
        /*0020*/ 	.byte	0x00, 0x00, 0x00, 0x00


//--------------------- .nv.info._Z19conv2d_tiled_kernelPKfS0_Pfiiiiiiiii --------------------------
	.section	.nv.info._Z19conv2d_tiled_kernelPKfS0_Pfiiiiiiiii,"",@"SHT_CUDA_INFO"
	.sectionflags	@""
	.align	4


	//----- nvinfo : EIATTR_CUDA_API_VERSION
	.align		4
        /*0000*/ 	.byte	0x04, 0x37
        /*0002*/ 	.short	(.L_7 - .L_6)
.L_6:
        /*0004*/ 	.word	0x00000082


	//----- nvinfo : EIATTR_KPARAM_INFO
	.align		4
.L_7:
        /*0008*/ 	.byte	0x04, 0x17
        /*000a*/ 	.short	(.L_9 - .L_8)
.L_8:
        /*000c*/ 	.word	0x00000000
        /*0010*/ 	.short	0x000b
        /*0012*/ 	.short	0x0038
        /*0014*/ 	.byte	0x00, 0xf0, 0x11, 0x00


	//----- nvinfo : EIATTR_KPARAM_INFO
	.align		4
.L_9:
        /*0018*/ 	.byte	0x04, 0x17
        /*001a*/ 	.short	(.L_11 - .L_10)
.L_10:
        /*001c*/ 	.word	0x00000000
        /*0020*/ 	.short	0x000a
        /*0022*/ 	.short	0x0034
        /*0024*/ 	.byte	0x00, 0xf0, 0x11, 0x00


	//----- nvinfo : EIATTR_KPARAM_INFO
	.align		4
.L_11:
        /*0028*/ 	.byte	0x04, 0x17
        /*002a*/ 	.short	(.L_13 - .L_12)
.L_12:
        /*002c*/ 	.word	0x00000000
        /*0030*/ 	.short	0x0009
        /*0032*/ 	.short	0x0030
        /*0034*/ 	.byte	0x00, 0xf0, 0x11, 0x00


	//----- nvinfo : EIATTR_KPARAM_INFO
	.align		4
.L_13:
        /*0038*/ 	.byte	0x04, 0x17
        /*003a*/ 	.short	(.L_15 - .L_14)
.L_14:
        /*003c*/ 	.word	0x00000000
        /*0040*/ 	.short	0x0008
        /*0042*/ 	.short	0x002c
        /*0044*/ 	.byte	0x00, 0xf0, 0x11, 0x00


	//----- nvinfo : EIATTR_KPARAM_INFO
	.align		4
.L_15:
        /*0048*/ 	.byte	0x04, 0x17
        /*004a*/ 	.short	(.L_17 - .L_16)
.L_16:
        /*004c*/ 	.word	0x00000000
        /*0050*/ 	.short	0x0007
        /*0052*/ 	.short	0x0028
        /*0054*/ 	.byte	0x00, 0xf0, 0x11, 0x00


	//----- nvinfo : EIATTR_KPARAM_INFO
	.align		4
.L_17:
        /*0058*/ 	.byte	0x04, 0x17
        /*005a*/ 	.short	(.L_19 - .L_18)
.L_18:
        /*005c*/ 	.word	0x00000000
        /*0060*/ 	.short	0x0006
        /*0062*/ 	.short	0x0024
        /*0064*/ 	.byte	0x00, 0xf0, 0x11, 0x00


	//----- nvinfo : EIATTR_KPARAM_INFO
	.align		4
.L_19:
        /*0068*/ 	.byte	0x04, 0x17
        /*006a*/ 	.short	(.L_21 - .L_20)
.L_20:
        /*006c*/ 	.word	0x00000000
        /*0070*/ 	.short	0x0005
        /*0072*/ 	.short	0x0020
        /*0074*/ 	.byte	0x00, 0xf0, 0x11, 0x00


	//----- nvinfo : EIATTR_KPARAM_INFO
	.align		4
.L_21:
        /*0078*/ 	.byte	0x04, 0x17
        /*007a*/ 	.short	(.L_23 - .L_22)
.L_22:
        /*007c*/ 	.word	0x00000000
        /*0080*/ 	.short	0x0004
        /*0082*/ 	.short	0x001c
        /*0084*/ 	.byte	0x00, 0xf0, 0x11, 0x00


	//----- nvinfo : EIATTR_KPARAM_INFO
	.align		4
.L_23:
        /*0088*/ 	.byte	0x04, 0x17
        /*008a*/ 	.short	(.L_25 - .L_24)
.L_24:
        /*008c*/ 	.word	0x00000000
        /*0090*/ 	.short	0x0003
        /*0092*/ 	.short	0x0018
        /*0094*/ 	.byte	0x00, 0xf0, 0x11, 0x00


	//----- nvinfo : EIATTR_KPARAM_INFO
	.align		4
.L_25:
        /*0098*/ 	.byte	0x04, 0x17
        /*009a*/ 	.short	(.L_27 - .L_26)
.L_26:
        /*009c*/ 	.word	0x00000000
        /*00a0*/ 	.short	0x0002
        /*00a2*/ 	.short	0x0010
        /*00a4*/ 	.byte	0x00, 0xf5, 0x21, 0x00


	//----- nvinfo : EIATTR_KPARAM_INFO
	.align		4
.L_27:
        /*00a8*/ 	.byte	0x04, 0x17
        /*00aa*/ 	.short	(.L_29 - .L_28)
.L_28:
        /*00ac*/ 	.word	0x00000000
        /*00b0*/ 	.short	0x0001
        /*00b2*/ 	.short	0x0008
        /*00b4*/ 	.byte	0x00, 0xf5, 0x21, 0x00


	//----- nvinfo : EIATTR_KPARAM_INFO
	.align		4
.L_29:
        /*00b8*/ 	.byte	0x04, 0x17
        /*00ba*/ 	.short	(.L_31 - .L_30)
.L_30:
        /*00bc*/ 	.word	0x00000000
        /*00c0*/ 	.short	0x0000
        /*00c2*/ 	.short	0x0000
        /*00c4*/ 	.byte	0x00, 0xf5, 0x21, 0x00


	//----- nvinfo : EIATTR_SPARSE_MMA_MASK
	.align		4
.L_31:
        /*00c8*/ 	.byte	0x03, 0x50
        /*00ca*/ 	.short	0x0000


	//----- nvinfo : EIATTR_MAXREG_COUNT
	.align		4
        /*00cc*/ 	.byte	0x03, 0x1b
        /*00ce*/ 	.short	0x00ff


	//----- nvinfo : EIATTR_NUM_BARRIERS
	.align		4
        /*00d0*/ 	.byte	0x02, 0x4c
        /*00d2*/ 	.byte	0x01
	.zero		1


	//----- nvinfo : EIATTR_MERCURY_ISA_VERSION
	.align		4
        /*00d4*/ 	.byte	0x03, 0x5f
        /*00d6*/ 	.short	0x0101


	//----- nvinfo : EIATTR_VRC_CTA_INIT_COUNT
	.align		4
        /*00d8*/ 	.byte	0x02, 0x4a
	.zero		1
	.zero		1


	//----- nvinfo : EIATTR_EXIT_INSTR_OFFSETS
	.align		4
        /*00dc*/ 	.byte	0x04, 0x1c
        /*00de*/ 	.short	(.L_33 - .L_32)


	//   ....[0]....
.L_32:
        /*00e0*/ 	.word	0x00001fa0


	//   ....[1]....
        /*00e4*/ 	.word	0x000023f0


	//----- nvinfo : EIATTR_CRS_STACK_SIZE
	.align		4
.L_33:
        /*00e8*/ 	.byte	0x04, 0x1e
        /*00ea*/ 	.short	(.L_35 - .L_34)
.L_34:
        /*00ec*/ 	.word	0x00000000


	//----- nvinfo : EIATTR_CBANK_PARAM_SIZE
	.align		4
.L_35:
        /*00f0*/ 	.byte	0x03, 0x19
        /*00f2*/ 	.short	0x003c


	//----- nvinfo : EIATTR_PARAM_CBANK
	.align		4
        /*00f4*/ 	.byte	0x04, 0x0a
        /*00f6*/ 	.short	(.L_37 - .L_36)
	.align		4
.L_36:
        /*00f8*/ 	.word	index@(.nv.constant0._Z19conv2d_tiled_kernelPKfS0_Pfiiiiiiiii)
        /*00fc*/ 	.short	0x0380
        /*00fe*/ 	.short	0x003c


	//----- nvinfo : EIATTR_SW_WAR
	.align		4
.L_37:
        /*0100*/ 	.byte	0x04, 0x36
        /*0102*/ 	.short	(.L_39 - .L_38)
.L_38:
        /*0104*/ 	.word	0x00000008
.L_39:


//--------------------- .nv.callgraph             --------------------------
	.section	.nv.callgraph,"",@"SHT_CUDA_CALLGRAPH"
	.align	4
	.sectionentsize	8
	.align		4
        /*0000*/ 	.word	0x00000000
	.align		4
        /*0004*/ 	.word	0xffffffff
	.align		4
        /*0008*/ 	.word	0x00000000
	.align		4
        /*000c*/ 	.word	0xfffffffe
	.align		4
        /*0010*/ 	.word	0x00000000
	.align		4
        /*0014*/ 	.word	0xfffffffd
	.align		4
        /*0018*/ 	.word	0x00000000
	.align		4
        /*001c*/ 	.word	0xfffffffc


//--------------------- .text._Z19conv2d_tiled_kernelPKfS0_Pfiiiiiiiii --------------------------
	.section	.text._Z19conv2d_tiled_kernelPKfS0_Pfiiiiiiiii,"ax",@progbits
	.align	128
        .global         _Z19conv2d_tiled_kernelPKfS0_Pfiiiiiiiii
        .type           _Z19conv2d_tiled_kernelPKfS0_Pfiiiiiiiii,@function
        .size           _Z19conv2d_tiled_kernelPKfS0_Pfiiiiiiiii,(.L_x_11 - _Z19conv2d_tiled_kernelPKfS0_Pfiiiiiiiii)
        .other          _Z19conv2d_tiled_kernelPKfS0_Pfiiiiiiiii,@"STO_CUDA_ENTRY STV_DEFAULT"
_Z19conv2d_tiled_kernelPKfS0_Pfiiiiiiiii:
.text._Z19conv2d_tiled_kernelPKfS0_Pfiiiiiiiii:
[----:B------:R-:W-:Y:S01]  /*0000*/  LDC R1, c[0x0][0x37c] ;  /* 0x0000df00ff017b82 */ /* 0x000fe20000000800 */
[----:B------:R-:W0:Y:S01]  /*0010*/  S2R R2, SR_CTAID.Y ;  /* 0x0000000000027919 */ /* 0x000e220000002600 */
[----:B------:R-:W1:Y:S01]  /*0020*/  LDCU UR4, c[0x0][0x39c] ;  /* 0x00007380ff0477ac */ /* 0x000e620008000800 */
[----:B------:R-:W-:Y:S02]  /*0030*/  CS2R R20, SRZ ;  /* 0x0000000000147805 */ /* 0x000fe4000001ff00 */
[----:B------:R-:W-:Y:S01]  /*0040*/  CS2R R28, SRZ ;  /* 0x00000000001c7805 */ /* 0x000fe2000001ff00 */
[----:B------:R-:W0:Y:S01]  /*0050*/  S2R R5, SR_TID.Y ;  /* 0x0000000000057919 */ /* 0x000e220000002200 */
[----:B------:R-:W-:Y:S02]  /*0060*/  CS2R R8, SRZ ;  /* 0x0000000000087805 */ /* 0x000fe4000001ff00 */
[----:B------:R-:W-:Y:S02]  /*0070*/  CS2R R10, SRZ ;  /* 0x00000000000a7805 */ /* 0x000fe4000001ff00 */
[----:B------:R-:W-:Y:S01]  /*0080*/  CS2R R12, SRZ ;  /* 0x00000000000c7805 */ /* 0x000fe2000001ff00 */
[----:B------:R-:W2:Y:S01]  /*0090*/  S2R R3, SR_CTAID.X ;  /* 0x0000000000037919 */ /* 0x000ea20000002500 */
[----:B------:R-:W-:-:S02]  /*00a0*/  CS2R R14, SRZ ;  /* 0x00000000000e7805 */ /* 0x000fc4000001ff00 */
[----:B------:R-:W-:Y:S02]  /*00b0*/  CS2R R16, SRZ ;  /* 0x0000000000107805 */ /* 0x000fe4000001ff00 */
[----:B------:R-:W-:Y:S01]  /*00c0*/  CS2R R18, SRZ ;  /* 0x0000000000127805 */ /* 0x000fe2000001ff00 */
[----:B------:R-:W2:Y:S01]  /*00d0*/  S2R R0, SR_TID.X ;  /* 0x0000000000007919 */ /* 0x000ea20000002100 */
[----:B------:R-:W3:Y:S01]  /*00e0*/  LDCU.64 UR8, c[0x0][0x358] ;  /* 0x00006b00ff0877ac */ /* 0x000ee20008000a00 */
[----:B-1----:R-:W-:Y:S01]  /*00f0*/  UISETP.GE.AND UP0, UPT, UR4, 0x1, UPT ;  /* 0x000000010400788c */ /* 0x002fe2000bf06270 */
[----:B0-----:R-:W-:Y:S02]  /*0100*/  LEA R2, R2, R5, 0x4 ;  /* 0x0000000502027211 */ /* 0x001fe400078e20ff */
[----:B--2---:R-:W-:-:S06]  /*0110*/  LEA R3, R3, R0, 0x4 ;  /* 0x0000000003037211 */ /* 0x004fcc00078e20ff */
[----:B---3--:R-:W-:Y:S05]  /*0120*/  BRA.U !UP0, `(.L_x_0) ;  /* 0x0000001d088c7547 */ /* 0x008fea000b800000 */
[----:B------:R-:W0:Y:S01]  /*0130*/  LDCU UR4, c[0x0][0x3b8] ;  /* 0x00007700ff0477ac */ /* 0x000e220008000800 */
[----:B------:R-:W-:Y:S01]  /*0140*/  HFMA2 R20, -RZ, RZ, 0, 0 ;  /* 0x00000000ff147431 */ /* 0x000fe200000001ff */
[----:B------:R-:W1:Y:S01]  /*0150*/  LDC R4, c[0x0][0x360] ;  /* 0x0000d800ff047b82 */ /* 0x000e620000000800 */
[----:B------:R-:W2:Y:S01]  /*0160*/  LDCU UR5, c[0x0][0x3b4] ;  /* 0x00007680ff0577ac */ /* 0x000ea20008000800 */
[----:B------:R-:W3:Y:S01]  /*0170*/  LDCU UR7, c[0x0][0x364] ;  /* 0x00006c80ff0777ac */ /* 0x000ee20008000800 */
[----:B0-----:R-:W-:Y:S01]  /*0180*/  ISETP.GE.AND P0, PT, R3, UR4, PT ;  /* 0x0000000403007c0c */ /* 0x001fe2000bf06270 */
[----:B------:R-:W-:-:S03]  /*0190*/  UMOV UR4, URZ ;  /* 0x000000ff00047c82 */ /* 0x000fc60008000000 */
[----:B--23--:R-:W-:-:S13]  /*01a0*/  ISETP.LT.AND P0, PT, R2, UR5, !P0 ;  /* 0x0000000502007c0c */ /* 0x00cfda000c701270 */
.L_x_9:
[----:B------:R-:W0:Y:S01]  /*01b0*/  S2R R0, SR_TID.Y ;  /* 0x0000000000007919 */ /* 0x000e220000002200 */
[----:B------:R-:W2:Y:S01]  /*01c0*/  LDCU UR11, c[0x0][0x3a4] ;  /* 0x00007480ff0b77ac */ /* 0x000ea20008000800 */
[----:B------:R-:W-:Y:S01]  /*01d0*/  BSSY.RECONVERGENT B0, `(.L_x_1) ;  /* 0x000002c000007945 */ /* 0x000fe20003800200 */
[----:B0-----:R-:W-:-:S13]  /*01e0*/  ISETP.GT.U32.AND P1, PT, R0, 0x11, PT ;  /* 0x000000110000780c */ /* 0x001fda0003f24070 */
[----:B--2---:R-:W-:Y:S05]  /*01f0*/  @P1 BRA `(.L_x_2) ;  /* 0x0000000000a41947 */ /* 0x004fea0003800000 */
[----:B------:R-:W0:Y:S01]  /*0200*/  S2R R6, SR_CTAID.Z ;  /* 0x0000000000067919 */ /* 0x000e220000002700 */
[----:B------:R-:W0:Y:S01]  /*0210*/  LDC R33, c[0x0][0x39c] ;  /* 0x0000e700ff217b82 */ /* 0x000e220000000800 */
[----:B------:R-:W-:Y:S01]  /*0220*/  MOV R5, R0 ;  /* 0x0000000000057202 */ /* 0x000fe20000000f00 */
[----:B0-----:R-:W-:-:S07]  /*0230*/  IMAD R33, R6, R33, UR4 ;  /* 0x0000000406217e24 */ /* 0x001fce000f8e0221 */
.L_x_6:
[----:B------:R-:W0:Y:S01]  /*0240*/  S2R R31, SR_TID.X ;  /* 0x00000000001f7919 */ /* 0x000e220000002100 */
[----:B------:R-:W-:Y:S01]  /*0250*/  BSSY.RECONVERGENT B1, `(.L_x_3) ;  /* 0x0000020000017945 */ /* 0x000fe20003800200 */
[----:B0-----:R-:W-:-:S13]  /*0260*/  ISETP.GT.U32.AND P1, PT, R31, 0x11, PT ;  /* 0x000000111f00780c */ /* 0x001fda0003f24070 */
[----:B------:R-:W-:Y:S05]  /*0270*/  @P1 BRA `(.L_x_4) ;  /* 0x0000000000741947 */ /* 0x000fea0003800000 */
[----:B------:R-:W0:Y:S01]  /*0280*/  S2UR UR5, SR_CTAID.Y ;  /* 0x00000000000579c3 */ /* 0x000e220000002600 */
[----:B------:R-:W2:Y:S01]  /*0290*/  LDCU UR10, c[0x0][0x3b0] ;  /* 0x00007600ff0a77ac */ /* 0x000ea20008000800 */
[----:B------:R-:W3:Y:S06]  /*02a0*/  LDCU.64 UR12, c[0x0][0x3a0] ;  /* 0x00007400ff0c77ac */ /* 0x000eec0008000a00 */
[----:B------:R-:W4:Y:S01]  /*02b0*/  S2UR UR6, SR_CgaCtaId ;  /* 0x00000000000679c3 */ /* 0x000f220000008800 */
[----:B--2---:R-:W-:Y:S01]  /*02c0*/  IADD3 R25, PT, PT, R3, -UR10, RZ ;  /* 0x8000000a03197c10 */ /* 0x004fe2000fffe0ff */
[----:B0-----:R-:W-:-:S06]  /*02d0*/  ULEA UR5, UR5, -UR10, 0x4 ;  /* 0x8000000a05057291 */ /* 0x001fcc000f8e20ff */
[----:B------:R-:W-:Y:S01]  /*02e0*/  IADD3 R6, PT, PT, R5, UR5, RZ ;  /* 0x0000000505067c10 */ /* 0x000fe2000fffe0ff */
[----:B------:R-:W-:Y:S02]  /*02f0*/  UMOV UR5, 0x400 ;  /* 0x0000040000057882 */ /* 0x000fe40000000000 */
[----:B----4-:R-:W-:Y:S01]  /*0300*/  ULEA UR5, UR6, UR5, 0x18 ;  /* 0x0000000506057291 */ /* 0x010fe2000f8ec0ff */
[----:B---3--:R-:W-:-:S04]  /*0310*/  ISETP.GE.AND P1, PT, R6, UR12, PT ;  /* 0x0000000c06007c0c */ /* 0x008fc8000bf26270 */
[----:B------:R-:W-:Y:S01]  /*0320*/  ISETP.GT.AND P1, PT, R6, -0x1, !P1 ;  /* 0xffffffff0600780c */ /* 0x000fe20004f24270 */
[----:B------:R-:W-:Y:S01]  /*0330*/  IMAD R6, R33, UR12, R6 ;  /* 0x0000000c21067c24 */ /* 0x000fe2000f8e0206 */
[----:B------:R-:W-:-:S03]  /*0340*/  LEA R22, R31, UR5, 0x2 ;  /* 0x000000051f167c11 */ /* 0x000fc6000f8e10ff */
[----:B------:R-:W-:Y:S02]  /*0350*/  IMAD R27, R6, UR13, R25 ;  /* 0x0000000d061b7c24 */ /* 0x000fe4000f8e0219 */
[----:B------:R-:W-:-:S07]  /*0360*/  IMAD R23, R5, 0x48, R22 ;  /* 0x0000004805177824 */ /* 0x000fce00078e0216 */
.L_x_5:
[----:B------:R-:W0:Y:S01]  /*0370*/  LDC.64 R6, c[0x0][0x380] ;  /* 0x0000e000ff067b82 */ /* 0x000e220000000a00 */
[----:B------:R-:W-:Y:S01]  /*0380*/  ISETP.GE.AND P2, PT, R25, UR11, PT ;  /* 0x0000000b19007c0c */ /* 0x000fe2000bf46270 */
[----:B------:R-:W-:-:S03]  /*0390*/  HFMA2 R22, -RZ, RZ, 0, 0 ;  /* 0x00000000ff167431 */ /* 0x000fc600000001ff */
[----:B------:R-:W-:-:S04]  /*03a0*/  ISETP.GT.AND P2, PT, R25, -0x1, !P2 ;  /* 0xffffffff1900780c */ /* 0x000fc80005744270 */
[----:B------:R-:W-:Y:S01]  /*03b0*/  PLOP3.LUT P2, PT, P1, P2, PT, 0x80, 0x8 ;  /* 0x000000000008781c */ /* 0x000fe20000f45070 */
[----:B0-----:R-:W-:-:S12]  /*03c0*/  IMAD.WIDE R6, R27, 0x4, R6 ;  /* 0x000000041b067825 */ /* 0x001fd800078e0206 */
[----:B------:R-:W2:Y:S01]  /*03d0*/  @P2 LDG.E.CONSTANT R22, desc[UR8][R6.64] ;  /* 0x0000000806162981 */ /* 0x000ea2000c1e9900 */
[C---:B-1----:R-:W-:Y:S02]  /*03e0*/  IADD3 R31, PT, PT, R4.reuse, R31, RZ ;  /* 0x0000001f041f7210 */ /* 0x042fe40007ffe0ff */
[C---:B------:R-:W-:Y:S02]  /*03f0*/  IADD3 R25, PT, PT, R4.reuse, R25, RZ ;  /* 0x0000001904197210 */ /* 0x040fe40007ffe0ff */
[----:B------:R-:W-:Y:S02]  /*0400*/  ISETP.GE.U32.AND P2, PT, R31, 0x12, PT ;  /* 0x000000121f00780c */ /* 0x000fe40003f46070 */
[C---:B------:R-:W-:Y:S01]  /*0410*/  IADD3 R27, PT, PT, R4.reuse, R27, RZ ;  /* 0x0000001b041b7210 */ /* 0x040fe20007ffe0ff */
[----:B--2---:R0:W-:Y:S02]  /*0420*/  STS [R23], R22 ;  /* 0x0000001617007388 */ /* 0x0041e40000000800 */
[----:B0-----:R-:W-:-:S08]  /*0430*/  LEA R23, R4, R23, 0x2 ;  /* 0x0000001704177211 */ /* 0x001fd000078e10ff */
[----:B------:R-:W-:Y:S05]  /*0440*/  @!P2 BRA `(.L_x_5) ;  /* 0xfffffffc00c8a947 */ /* 0x000fea000383ffff */
.L_x_4:
[----:B------:R-:W-:Y:S05]  /*0450*/  BSYNC.RECONVERGENT B1 ;  /* 0x0000000000017941 */ /* 0x000fea0003800200 */
.L_x_3:
[----:B------:R-:W-:-:S04]  /*0460*/  IADD3 R5, PT, PT, R5, UR7, RZ ;  /* 0x0000000705057c10 */ /* 0x000fc8000fffe0ff */
[----:B------:R-:W-:-:S13]  /*0470*/  ISETP.GE.U32.AND P1, PT, R5, 0x12, PT ;  /* 0x000000120500780c */ /* 0x000fda0003f26070 */
[----:B------:R-:W-:Y:S05]  /*0480*/  @!P1 BRA `(.L_x_6) ;  /* 0xfffffffc006c9947 */ /* 0x000fea000383ffff */
.L_x_2:
[----:B------:R-:W-:Y:S05]  /*0490*/  BSYNC.RECONVERGENT B0 ;  /* 0x0000000000007941 */ /* 0x000fea0003800200 */
.L_x_1:
[----:B------:R-:W-:Y:S06]  /*04a0*/  BAR.SYNC.DEFER_BLOCKING 0x0 ;  /* 0x0000000000007b1d */ /* 0x000fec0000010000 */
[----:B------:R-:W-:Y:S04]  /*04b0*/  BSSY.RECONVERGENT B0, `(.L_x_7) ;  /* 0x00001a5000007945 */ /* 0x000fe80003800200 */
[----:B------:R-:W-:Y:S05]  /*04c0*/  @!P0 BRA `(.L_x_8) ;  /* 0x00000018008c8947 */ /* 0x000fea0003800000 */
[----:B------:R-:W0:Y:S08]  /*04d0*/  LDC R6, c[0x0][0x3ac] ;  /* 0x0000eb00ff067b82 */ /* 0x000e300000000800 */
[----:B------:R-:W2:Y:S08]  /*04e0*/  LDC R43, c[0x0][0x39c] ;  /* 0x0000e700ff2b7b82 */ /* 0x000eb00000000800 */
[----:B------:R-:W3:Y:S08]  /*04f0*/  LDC R41, c[0x0][0x3ac] ;  /* 0x0000eb00ff297b82 */ /* 0x000ef00000000800 */
[----:B------:R-:W4:Y:S01]  /*0500*/  LDC.64 R22, c[0x0][0x388] ;  /* 0x0000e200ff167b82 */ /* 0x000f220000000a00 */
[----:B0-----:R-:W-:-:S04]  /*0510*/  IMAD R5, R6, UR4, RZ ;  /* 0x0000000406057c24 */ /* 0x001fc8000f8e02ff */
[----:B------:R-:W-:-:S03]  /*0520*/  IMAD R5, R5, R6, RZ ;  /* 0x0000000605057224 */ /* 0x000fc600078e02ff */
[----:B------:R-:W0:Y:S01]  /*0530*/  LDC.64 R24, c[0x0][0x388] ;  /* 0x0000e200ff187b82 */ /* 0x000e220000000a00 */
[----:B--2---:R-:W-:-:S05]  /*0540*/  IADD3 R34, PT, PT, R43, UR4, RZ ;  /* 0x000000042b227c10 */ /* 0x004fca000fffe0ff */
[----:B---3--:R-:W-:-:S04]  /*0550*/  IMAD R6, R34, R41, RZ ;  /* 0x0000002922067224 */ /* 0x008fc800078e02ff */
[----:B------:R-:W-:Y:S02]  /*0560*/  IMAD R39, R6, R41, RZ ;  /* 0x0000002906277224 */ /* 0x000fe400078e02ff */
[----:B----4-:R-:W-:-:S05]  /*0570*/  IMAD.WIDE R22, R5, 0x4, R22 ;  /* 0x0000000405167825 */ /* 0x010fca00078e0216 */
[----:B------:R-:W2:Y:S01]  /*0580*/  LDG.E.CONSTANT R40, desc[UR8][R22.64] ;  /* 0x0000000816287981 */ /* 0x000ea2000c1e9900 */
[----:B0-----:R-:W-:-:S03]  /*0590*/  IMAD.WIDE R38, R39, 0x4, R24 ;  /* 0x0000000427267825 */ /* 0x001fc600078e0218 */
[----:B------:R-:W3:Y:S04]  /*05a0*/  LDG.E.CONSTANT R36, desc[UR8][R22.64+0x4] ;  /* 0x0000040816247981 */ /* 0x000ee8000c1e9900 */
[----:B------:R-:W4:Y:S04]  /*05b0*/  LDG.E.CONSTANT R5, desc[UR8][R38.64] ;  /* 0x0000000826057981 */ /* 0x000f28000c1e9900 */
[----:B------:R-:W5:Y:S04]  /*05c0*/  LDG.E.CONSTANT R45, desc[UR8][R38.64+0x4] ;  /* 0x00000408262d7981 */ /* 0x000f68000c1e9900 */
[----:B------:R0:W5:Y:S01]  /*05d0*/  LDG.E.CONSTANT R31, desc[UR8][R22.64+0x8] ;  /* 0x00000808161f7981 */ /* 0x000162000c1e9900 */
[----:B------:R-:W-:-:S03]  /*05e0*/  IMAD.WIDE R6, R41, 0x4, R22 ;  /* 0x0000000429067825 */ /* 0x000fc600078e0216 */
[----:B------:R-:W5:Y:S04]  /*05f0*/  LDG.E.CONSTANT R33, desc[UR8][R38.64+0x8] ;  /* 0x0000080826217981 */ /* 0x000f68000c1e9900 */
[----:B------:R-:W5:Y:S01]  /*0600*/  LDG.E.CONSTANT R32, desc[UR8][R6.64] ;  /* 0x0000000806207981 */ /* 0x000f62000c1e9900 */
[----:B0-----:R-:W-:-:S03]  /*0610*/  IMAD.WIDE R22, R41, 0x4, R38 ;  /* 0x0000000429167825 */ /* 0x001fc600078e0226 */
[----:B------:R-:W5:Y:S04]  /*0620*/  LDG.E.CONSTANT R26, desc[UR8][R6.64+0x4] ;  /* 0x00000408061a7981 */ /* 0x000f68000c1e9900 */
[----:B------:R0:W5:Y:S04]  /*0630*/  LDG.E.CONSTANT R27, desc[UR8][R6.64+0x8] ;  /* 0x00000808061b7981 */ /* 0x000168000c1e9900 */
[----:B------:R-:W5:Y:S01]  /*0640*/  LDG.E.CONSTANT R44, desc[UR8][R22.64] ;  /* 0x00000008162c7981 */ /* 0x000f62000c1e9900 */
[----:B0-----:R-:W-:-:S05]  /*0650*/  IMAD.WIDE R6, R41, 0x4, R6 ;  /* 0x0000000429067825 */ /* 0x001fca00078e0206 */
[----:B------:R-:W5:Y:S04]  /*0660*/  LDG.E.CONSTANT R35, desc[UR8][R6.64] ;  /* 0x0000000806237981 */ /* 0x000f68000c1e9900 */
[----:B------:R-:W5:Y:S01]  /*0670*/  LDG.E.CONSTANT R39, desc[UR8][R6.64+0x4] ;  /* 0x0000040806277981 */ /* 0x000f62000c1e9900 */
[----:B------:R-:W0:Y:S01]  /*0680*/  S2UR UR6, SR_CgaCtaId ;  /* 0x00000000000679c3 */ /* 0x000e220000008800 */
[----:B------:R-:W-:Y:S01]  /*0690*/  UMOV UR5, 0x400 ;  /* 0x0000040000057882 */ /* 0x000fe20000000000 */
[----:B------:R-:W1:Y:S01]  /*06a0*/  S2R R37, SR_TID.X ;  /* 0x0000000000257919 */ /* 0x000e620000002100 */
[----:B0-----:R-:W-:Y:S01]  /*06b0*/  ULEA UR5, UR6, UR5, 0x18 ;  /* 0x0000000506057291 */ /* 0x001fe2000f8ec0ff */
[----:B-1----:R-:W-:Y:S02]  /*06c0*/  IMAD R30, R0, 0x12, R37 ;  /* 0x00000012001e7824 */ /* 0x002fe400078e0225 */
[----:B------:R0:W5:Y:S03]  /*06d0*/  LDG.E.CONSTANT R37, desc[UR8][R6.64+0x8] ;  /* 0x0000080806257981 */ /* 0x000166000c1e9900 */
[----:B------:R-:W-:-:S05]  /*06e0*/  LEA R30, R30, UR5, 0x2 ;  /* 0x000000051e1e7c11 */ /* 0x000fca000f8e10ff */
[----:B------:R-:W2:Y:S04]  /*06f0*/  LDS R0, [R30] ;  /* 0x000000001e007984 */ /* 0x000ea80000000800 */
[----:B------:R-:W3:Y:S04]  /*0700*/  LDS R38, [R30+0x4] ;  /* 0x000004001e267984 */ /* 0x000ee80000000800 */
[----:B------:R-:W1:Y:S01]  /*0710*/  LDS R42, [R30+0x8] ;  /* 0x000008001e2a7984 */ /* 0x000e620000000800 */
[----:B--2---:R-:W-:-:S04]  /*0720*/  FFMA R40, R0, R40, RZ ;  /* 0x0000002800287223 */ /* 0x004fc800000000ff */
[----:B---3--:R-:W-:Y:S01]  /*0730*/  FFMA R36, R38, R36, R40 ;  /* 0x0000002426247223 */ /* 0x008fe20000000028 */
[----:B----4-:R-:W-:Y:S02]  /*0740*/  FFMA R40, R0, R5, RZ ;  /* 0x0000000500287223 */ /* 0x010fe400000000ff */
[----:B------:R-:W2:Y:S02]  /*0750*/  LDS R5, [R30+0x48] ;  /* 0x000048001e057984 */ /* 0x000ea40000000800 */
[----:B-----5:R-:W-:Y:S01]  /*0760*/  FFMA R40, R38, R45, R40 ;  /* 0x0000002d26287223 */ /* 0x020fe20000000028 */
[C---:B-1----:R-:W-:Y:S02]  /*0770*/  FFMA R36, R42.reuse, R31, R36 ;  /* 0x0000001f2a247223 */ /* 0x042fe40000000024 */
[----:B------:R-:W1:Y:S01]  /*0780*/  LDS R31, [R30+0x4c] ;  /* 0x00004c001e1f7984 */ /* 0x000e620000000800 */
[----:B0-----:R-:W-:-:S03]  /*0790*/  FFMA R6, R42, R33, R40 ;  /* 0x000000212a067223 */ /* 0x001fc60000000028 */
[----:B------:R-:W0:Y:S04]  /*07a0*/  LDS R40, [R30+0x50] ;  /* 0x000050001e287984 */ /* 0x000e280000000800 */
[----:B------:R-:W3:Y:S01]  /*07b0*/  LDG.E.CONSTANT R33, desc[UR8][R22.64+0x8] ;  /* 0x0000080816217981 */ /* 0x000ee2000c1e9900 */
[----:B--2---:R-:W-:-:S03]  /*07c0*/  FFMA R32, R5, R32, R36 ;  /* 0x0000002005207223 */ /* 0x004fc60000000024 */
[----:B------:R-:W2:Y:S01]  /*07d0*/  LDS R36, [R30+0x90] ;  /* 0x000090001e247984 */ /* 0x000ea20000000800 */
[----:B-1----:R-:W-:-:S03]  /*07e0*/  FFMA R45, R31, R26, R32 ;  /* 0x0000001a1f2d7223 */ /* 0x002fc60000000020 */
[----:B------:R1:W4:Y:S01]  /*07f0*/  LDG.E.CONSTANT R26, desc[UR8][R22.64+0x4] ;  /* 0x00000408161a7981 */ /* 0x000322000c1e9900 */
[----:B0-----:R-:W-:Y:S01]  /*0800*/  FFMA R45, R40, R27, R45 ;  /* 0x0000001b282d7223 */ /* 0x001fe2000000002d */
[----:B------:R-:W-:Y:S01]  /*0810*/  FFMA R27, R5, R44, R6 ;  /* 0x0000002c051b7223 */ /* 0x000fe20000000006 */
[----:B------:R-:W-:Y:S01]  /*0820*/  IMAD.WIDE R6, R41, 0x4, R22 ;  /* 0x0000000429067825 */ /* 0x000fe200078e0216 */
[----:B------:R-:W0:Y:S04]  /*0830*/  LDS R32, [R30+0x94] ;  /* 0x000094001e207984 */ /* 0x000e280000000800 */
[----:B------:R-:W5:Y:S01]  /*0840*/  LDS R30, [R30+0x98] ;  /* 0x000098001e1e7984 */ /* 0x000f620000000800 */
[----:B--2---:R-:W-:-:S03]  /*0850*/  FFMA R45, R36, R35, R45 ;  /* 0x00000023242d7223 */ /* 0x004fc6000000002d */
[----:B------:R-:W2:Y:S01]  /*0860*/  LDG.E.CONSTANT R35, desc[UR8][R6.64] ;  /* 0x0000000806237981 */ /* 0x000ea2000c1e9900 */
[----:B0-----:R-:W-:-:S03]  /*0870*/  FFMA R44, R32, R39, R45 ;  /* 0x00000027202c7223 */ /* 0x001fc6000000002d */
[----:B------:R-:W2:Y:S01]  /*0880*/  LDG.E.CONSTANT R39, desc[UR8][R6.64+0x4] ;  /* 0x0000040806277981 */ /* 0x000ea2000c1e9900 */
[----:B------:R-:W-:-:S03]  /*0890*/  IADD3 R34, PT, PT, R34, R43, RZ ;  /* 0x0000002b22227210 */ /* 0x000fc60007ffe0ff */
[----:B------:R2:W2:Y:S02]  /*08a0*/  LDG.E.CONSTANT R45, desc[UR8][R6.64+0x8] ;  /* 0x00000808062d7981 */ /* 0x0004a4000c1e9900 */
[----:B-1----:R-:W-:-:S04]  /*08b0*/  IMAD R22, R34, R41, RZ ;  /* 0x0000002922167224 */ /* 0x002fc800078e02ff */
[----:B------:R-:W-:Y:S02]  /*08c0*/  IMAD R23, R22, R41, RZ ;  /* 0x0000002916177224 */ /* 0x000fe400078e02ff */
[----:B-----5:R-:W-:-:S04]  /*08d0*/  FFMA R44, R30, R37, R44 ;  /* 0x000000251e2c7223 */ /* 0x020fc8000000002c */
[----:B------:R-:W-:Y:S01]  /*08e0*/  FADD R19, R19, R44 ;  /* 0x0000002c13137221 */ /* 0x000fe20000000000 */
[----:B----4-:R-:W-:-:S04]  /*08f0*/  FFMA R27, R31, R26, R27 ;  /* 0x0000001a1f1b7223 */ /* 0x010fc8000000001b */
[----:B---3--:R-:W-:Y:S01]  /*0900*/  FFMA R33, R40, R33, R27 ;  /* 0x0000002128217223 */ /* 0x008fe2000000001b */
[----:B------:R-:W-:-:S05]  /*0910*/  IMAD.WIDE R26, R23, 0x4, R24 ;  /* 0x00000004171a7825 */ /* 0x000fca00078e0218 */
[----:B------:R-:W3:Y:S01]  /*0920*/  LDG.E.CONSTANT R37, desc[UR8][R26.64+0x8] ;  /* 0x000008081a257981 */ /* 0x000ee2000c1e9900 */
[----:B------:R-:W-:-:S05]  /*0930*/  IMAD.WIDE R22, R41, 0x4, R26 ;  /* 0x0000000429167825 */ /* 0x000fca00078e021a */
[----:B------:R-:W4:Y:S01]  /*0940*/  LDG.E.CONSTANT R44, desc[UR8][R22.64+0x4] ;  /* 0x00000408162c7981 */ /* 0x000f22000c1e9900 */
[----:B--2---:R-:W-:-:S03]  /*0950*/  FFMA R7, R36, R35, R33 ;  /* 0x0000002324077223 */ /* 0x004fc60000000021 */
[----:B------:R-:W2:Y:S04]  /*0960*/  LDG.E.CONSTANT R35, desc[UR8][R26.64] ;  /* 0x000000081a237981 */ /* 0x000ea8000c1e9900 */
[----:B------:R-:W5:Y:S04]  /*0970*/  LDG.E.CONSTANT R33, desc[UR8][R26.64+0x4] ;  /* 0x000004081a217981 */ /* 0x000f68000c1e9900 */
[----:B------:R-:W4:Y:S01]  /*0980*/  LDG.E.CONSTANT R26, desc[UR8][R22.64] ;  /* 0x00000008161a7981 */ /* 0x000f22000c1e9900 */
[----:B------:R-:W-:-:S03]  /*0990*/  FFMA R7, R32, R39, R7 ;  /* 0x0000002720077223 */ /* 0x000fc60000000007 */
[----:B------:R0:W4:Y:S01]  /*09a0*/  LDG.E.CONSTANT R39, desc[UR8][R22.64+0x8] ;  /* 0x0000080816277981 */ /* 0x000122000c1e9900 */
[----:B------:R-:W-:Y:S01]  /*09b0*/  FFMA R45, R30, R45, R7 ;  /* 0x0000002d1e2d7223 */ /* 0x000fe20000000007 */
[----:B------:R-:W-:Y:S01]  /*09c0*/  IMAD.WIDE R6, R41, 0x4, R22 ;  /* 0x0000000429067825 */ /* 0x000fe200078e0216 */
[----:B------:R-:W-:-:S03]  /*09d0*/  IADD3 R34, PT, PT, R34, R43, RZ ;  /* 0x0000002b22227210 */ /* 0x000fc60007ffe0ff */
[----:B------:R-:W-:Y:S02]  /*09e0*/  FADD R18, R18, R45 ;  /* 0x0000002d12127221 */ /* 0x000fe40000000000 */
[----:B------:R-:W4:Y:S04]  /*09f0*/  LDG.E.CONSTANT R45, desc[UR8][R6.64] ;  /* 0x00000008062d7981 */ /* 0x000f28000c1e9900 */
[----:B------:R-:W4:Y:S01]  /*0a00*/  LDG.E.CONSTANT R27, desc[UR8][R6.64+0x4] ;  /* 0x00000408061b7981 */ /* 0x000f22000c1e9900 */
[----:B--2---:R-:W-:-:S04]  /*0a10*/  FFMA R35, R0, R35, RZ ;  /* 0x0000002300237223 */ /* 0x004fc800000000ff */
[----:B-----5:R-:W-:Y:S02]  /*0a20*/  FFMA R35, R38, R33, R35 ;  /* 0x0000002126237223 */ /* 0x020fe40000000023 */
[----:B------:R1:W2:Y:S02]  /*0a30*/  LDG.E.CONSTANT R33, desc[UR8][R6.64+0x8] ;  /* 0x0000080806217981 */ /* 0x0002a4000c1e9900 */
[----:B---3--:R-:W-:Y:S01]  /*0a40*/  FFMA R35, R42, R37, R35 ;  /* 0x000000252a237223 */ /* 0x008fe20000000023 */
[----:B------:R-:W-:-:S04]  /*0a50*/  IMAD R37, R34, R41, RZ ;  /* 0x0000002922257224 */ /* 0x000fc800078e02ff */
[----:B0-----:R-:W-:Y:S02]  /*0a60*/  IMAD R23, R37, R41, RZ ;  /* 0x0000002925177224 */ /* 0x001fe400078e02ff */
[----:B----4-:R-:W-:Y:S02]  /*0a70*/  FFMA R26, R5, R26, R35 ;  /* 0x0000001a051a7223 */ /* 0x010fe40000000023 */
[----:B------:R-:W-:-:S04]  /*0a80*/  IMAD.WIDE R22, R23, 0x4, R24 ;  /* 0x0000000417167825 */ /* 0x000fc800078e0218 */
[----:B------:R-:W-:Y:S01]  /*0a90*/  FFMA R35, R31, R44, R26 ;  /* 0x0000002c1f237223 */ /* 0x000fe2000000001a */
[----:B------:R-:W3:Y:S04]  /*0aa0*/  LDG.E.CONSTANT R37, desc[UR8][R22.64] ;  /* 0x0000000816257981 */ /* 0x000ee8000c1e9900 */
[----:B------:R-:W4:Y:S01]  /*0ab0*/  LDG.E.CONSTANT R26, desc[UR8][R22.64+0x4] ;  /* 0x00000408161a7981 */ /* 0x000f22000c1e9900 */
[----:B------:R-:W-:-:S03]  /*0ac0*/  FFMA R39, R40, R39, R35 ;  /* 0x0000002728277223 */ /* 0x000fc60000000023 */
[----:B------:R-:W5:Y:S01]  /*0ad0*/  LDG.E.CONSTANT R35, desc[UR8][R22.64+0x8] ;  /* 0x0000080816237981 */ /* 0x000f62000c1e9900 */
[----:B-1----:R-:W-:-:S05]  /*0ae0*/  IMAD.WIDE R6, R41, 0x4, R22 ;  /* 0x0000000429067825 */ /* 0x002fca00078e0216 */
[----:B------:R-:W2:Y:S01]  /*0af0*/  LDG.E.CONSTANT R44, desc[UR8][R6.64] ;  /* 0x00000008062c7981 */ /* 0x000ea2000c1e9900 */
[----:B------:R-:W-:-:S03]  /*0b00*/  FFMA R39, R36, R45, R39 ;  /* 0x0000002d24277223 */ /* 0x000fc60000000027 */
[----:B------:R-:W2:Y:S04]  /*0b10*/  LDG.E.CONSTANT R45, desc[UR8][R6.64+0x4] ;  /* 0x00000408062d7981 */ /* 0x000ea8000c1e9900 */
[----:B------:R0:W2:Y:S01]  /*0b20*/  LDG.E.CONSTANT R23, desc[UR8][R6.64+0x8] ;  /* 0x0000080806177981 */ /* 0x0000a2000c1e9900 */
[----:B------:R-:W-:Y:S01]  /*0b30*/  FFMA R39, R32, R27, R39 ;  /* 0x0000001b20277223 */ /* 0x000fe20000000027 */
[----:B---3--:R-:W-:-:S04]  /*0b40*/  FFMA R37, R0, R37, RZ ;  /* 0x0000002500257223 */ /* 0x008fc800000000ff */
[----:B----4-:R-:W-:Y:S01]  /*0b50*/  FFMA R37, R38, R26, R37 ;  /* 0x0000001a26257223 */ /* 0x010fe20000000025 */
[----:B------:R-:W-:-:S05]  /*0b60*/  IMAD.WIDE R26, R41, 0x4, R6 ;  /* 0x00000004291a7825 */ /* 0x000fca00078e0206 */
[----:B------:R-:W3:Y:S01]  /*0b70*/  LDG.E.CONSTANT R22, desc[UR8][R26.64] ;  /* 0x000000081a167981 */ /* 0x000ee2000c1e9900 */
[----:B-----5:R-:W-:-:S03]  /*0b80*/  FFMA R35, R42, R35, R37 ;  /* 0x000000232a237223 */ /* 0x020fc60000000025 */
[----:B------:R-:W4:Y:S04]  /*0b90*/  LDG.E.CONSTANT R37, desc[UR8][R26.64+0x4] ;  /* 0x000004081a257981 */ /* 0x000f28000c1e9900 */
[----:B------:R-:W5:Y:S01]  /*0ba0*/  LDG.E.CONSTANT R27, desc[UR8][R26.64+0x8] ;  /* 0x000008081a1b7981 */ /* 0x000f62000c1e9900 */
[----:B--2---:R-:W-:Y:S01]  /*0bb0*/  FFMA R35, R5, R44, R35 ;  /* 0x0000002c05237223 */ /* 0x004fe20000000023 */
[----:B------:R-:W-:-:S05]  /*0bc0*/  IADD3 R44, PT, PT, R34, R43, RZ ;  /* 0x0000002b222c7210 */ /* 0x000fca0007ffe0ff */
[----:B------:R-:W-:Y:S02]  /*0bd0*/  IMAD R34, R44, R41, RZ ;  /* 0x000000292c227224 */ /* 0x000fe400078e02ff */
[----:B------:R-:W-:Y:S02]  /*0be0*/  FFMA R35, R31, R45, R35 ;  /* 0x0000002d1f237223 */ /* 0x000fe40000000023 */
[----:B0-----:R-:W-:Y:S02]  /*0bf0*/  IMAD R7, R34, R41, RZ ;  /* 0x0000002922077224 */ /* 0x001fe400078e02ff */
[----:B------:R-:W-:Y:S02]  /*0c00*/  FFMA R23, R40, R23, R35 ;  /* 0x0000001728177223 */ /* 0x000fe40000000023 */
[----:B------:R-:W-:-:S04]  /*0c10*/  IMAD.WIDE R34, R7, 0x4, R24 ;  /* 0x0000000407227825 */ /* 0x000fc800078e0218 */
[----:B------:R-:W-:Y:S02]  /*0c20*/  FFMA R33, R30, R33, R39 ;  /* 0x000000211e217223 */ /* 0x000fe40000000027 */
[----:B------:R-:W2:Y:S04]  /*0c30*/  LDG.E.CONSTANT R39, desc[UR8][R34.64] ;  /* 0x0000000822277981 */ /* 0x000ea8000c1e9900 */
[----:B------:R-:W2:Y:S04]  /*0c40*/  LDG.E.CONSTANT R45, desc[UR8][R34.64+0x4] ;  /* 0x00000408222d7981 */ /* 0x000ea8000c1e9900 */
[----:B------:R-:W2:Y:S01]  /*0c50*/  LDG.E.CONSTANT R26, desc[UR8][R34.64+0x8] ;  /* 0x00000808221a7981 */ /* 0x000ea2000c1e9900 */
[----:B------:R-:W-:Y:S01]  /*0c60*/  FADD R17, R17, R33 ;  /* 0x0000002111117221 */ /* 0x000fe20000000000 */
[----:B---3--:R-:W-:Y:S01]  /*0c70*/  FFMA R7, R36, R22, R23 ;  /* 0x0000001624077223 */ /* 0x008fe20000000017 */
[----:B------:R-:W-:-:S05]  /*0c80*/  IMAD.WIDE R22, R41, 0x4, R34 ;  /* 0x0000000429167825 */ /* 0x000fca00078e0222 */
[----:B------:R-:W3:Y:S01]  /*0c90*/  LDG.E.CONSTANT R34, desc[UR8][R22.64] ;  /* 0x0000000816227981 */ /* 0x000ee2000c1e9900 */
[----:B----4-:R-:W-:-:S03]  /*0ca0*/  FFMA R7, R32, R37, R7 ;  /* 0x0000002520077223 */ /* 0x010fc60000000007 */
[----:B------:R-:W4:Y:S01]  /*0cb0*/  LDG.E.CONSTANT R33, desc[UR8][R22.64+0x4] ;  /* 0x0000040816217981 */ /* 0x000f22000c1e9900 */
[----:B-----5:R-:W-:-:S03]  /*0cc0*/  FFMA R37, R30, R27, R7 ;  /* 0x0000001b1e257223 */ /* 0x020fc60000000007 */
[----:B------:R0:W5:Y:S01]  /*0cd0*/  LDG.E.CONSTANT R27, desc[UR8][R22.64+0x8] ;  /* 0x00000808161b7981 */ /* 0x000162000c1e9900 */
[----:B------:R-:W-:Y:S01]  /*0ce0*/  IADD3 R44, PT, PT, R44, R43, RZ ;  /* 0x0000002b2c2c7210 */ /* 0x000fe20007ffe0ff */
[----:B------:R-:W-:-:S04]  /*0cf0*/  IMAD.WIDE R6, R41, 0x4, R22 ;  /* 0x0000000429067825 */ /* 0x000fc800078e0216 */
[----:B--2---:R-:W-:Y:S01]  /*0d00*/  FFMA R39, R0, R39, RZ ;  /* 0x0000002700277223 */ /* 0x004fe200000000ff */
[----:B------:R-:W-:Y:S01]  /*0d10*/  FADD R16, R16, R37 ;  /* 0x0000002510107221 */ /* 0x000fe20000000000 */
[----:B------:R-:W2:Y:S02]  /*0d20*/  LDG.E.CONSTANT R35, desc[UR8][R6.64+0x4] ;  /* 0x0000040806237981 */ /* 0x000ea4000c1e9900 */
[----:B------:R-:W-:Y:S02]  /*0d30*/  FFMA R45, R38, R45, R39 ;  /* 0x0000002d262d7223 */ /* 0x000fe40000000027 */
[----:B------:R-:W2:Y:S02]  /*0d40*/  LDG.E.CONSTANT R37, desc[UR8][R6.64] ;  /* 0x0000000806257981 */ /* 0x000ea4000c1e9900 */
[----:B------:R-:W-:Y:S01]  /*0d50*/  FFMA R26, R42, R26, R45 ;  /* 0x0000001a2a1a7223 */ /* 0x000fe2000000002d */
[-C--:B------:R-:W-:Y:S01]  /*0d60*/  IMAD R45, R44, R41.reuse, RZ ;  /* 0x000000292c2d7224 */ /* 0x080fe200078e02ff */
[----:B------:R1:W2:Y:S03]  /*0d70*/  LDG.E.CONSTANT R39, desc[UR8][R6.64+0x8] ;  /* 0x0000080806277981 */ /* 0x0002a6000c1e9900 */
[----:B0-----:R-:W-:-:S04]  /*0d80*/  IMAD R23, R45, R41, RZ ;  /* 0x000000292d177224 */ /* 0x001fc800078e02ff */
[----:B------:R-:W-:-:S05]  /*0d90*/  IMAD.WIDE R22, R23, 0x4, R24 ;  /* 0x0000000417167825 */ /* 0x000fca00078e0218 */
[----:B------:R-:W2:Y:S01]  /*0da0*/  LDG.E.CONSTANT R45, desc[UR8][R22.64] ;  /* 0x00000008162d7981 */ /* 0x000ea2000c1e9900 */
[----:B-1----:R-:W-:-:S04]  /*0db0*/  IMAD.WIDE R6, R41, 0x4, R22 ;  /* 0x0000000429067825 */ /* 0x002fc800078e0216 */
[----:B---3--:R-:W-:Y:S02]  /*0dc0*/  FFMA R26, R5, R34, R26 ;  /* 0x00000022051a7223 */ /* 0x008fe4000000001a */
[----:B------:R-:W3:Y:S02]  /*0dd0*/  LDG.E.CONSTANT R34, desc[UR8][R6.64] ;  /* 0x0000000806227981 */ /* 0x000ee4000c1e9900 */
[----:B----4-:R-:W-:Y:S02]  /*0de0*/  FFMA R33, R31, R33, R26 ;  /* 0x000000211f217223 */ /* 0x010fe4000000001a */
[----:B------:R-:W4:Y:S02]  /*0df0*/  LDG.E.CONSTANT R26, desc[UR8][R22.64+0x4] ;  /* 0x00000408161a7981 */ /* 0x000f24000c1e9900 */
[----:B-----5:R-:W-:Y:S02]  /*0e00*/  FFMA R27, R40, R27, R33 ;  /* 0x0000001b281b7223 */ /* 0x020fe40000000021 */
[----:B------:R4:W5:Y:S02]  /*0e10*/  LDG.E.CONSTANT R33, desc[UR8][R22.64+0x8] ;  /* 0x0000080816217981 */ /* 0x000964000c1e9900 */
[----:B--2---:R-:W-:-:S02]  /*0e20*/  FFMA R27, R36, R37, R27 ;  /* 0x00000025241b7223 */ /* 0x004fc4000000001b */
[----:B------:R-:W2:Y:S02]  /*0e30*/  LDG.E.CONSTANT R37, desc[UR8][R6.64+0x4] ;  /* 0x0000040806257981 */ /* 0x000ea4000c1e9900 */
[----:B------:R-:W-:Y:S01]  /*0e40*/  FFMA R35, R32, R35, R27 ;  /* 0x0000002320237223 */ /* 0x000fe2000000001b */
[----:B------:R-:W-:-:S04]  /*0e50*/  FFMA R45, R0, R45, RZ ;  /* 0x0000002d002d7223 */ /* 0x000fc800000000ff */
[----:B----4-:R-:W-:Y:S01]  /*0e60*/  FFMA R23, R38, R26, R45 ;  /* 0x0000001a26177223 */ /* 0x010fe2000000002d */
[----:B------:R-:W-:Y:S01]  /*0e70*/  IMAD.WIDE R26, R41, 0x4, R6 ;  /* 0x00000004291a7825 */ /* 0x000fe200078e0206 */
[----:B------:R-:W4:Y:S03]  /*0e80*/  LDG.E.CONSTANT R45, desc[UR8][R6.64+0x8] ;  /* 0x00000808062d7981 */ /* 0x000f26000c1e9900 */
[----:B-----5:R-:W-:Y:S02]  /*0e90*/  FFMA R33, R42, R33, R23 ;  /* 0x000000212a217223 */ /* 0x020fe40000000017 */
[----:B------:R-:W5:Y:S02]  /*0ea0*/  LDG.E.CONSTANT R23, desc[UR8][R26.64] ;  /* 0x000000081a177981 */ /* 0x000f64000c1e9900 */
[----:B---3--:R-:W-:Y:S02]  /*0eb0*/  FFMA R34, R5, R34, R33 ;  /* 0x0000002205227223 */ /* 0x008fe40000000021 */
[----:B------:R-:W3:Y:S04]  /*0ec0*/  LDG.E.CONSTANT R33, desc[UR8][R26.64+0x4] ;  /* 0x000004081a217981 */ /* 0x000ee8000c1e9900 */
[----:B------:R-:W3:Y:S01]  /*0ed0*/  LDG.E.CONSTANT R27, desc[UR8][R26.64+0x8] ;  /* 0x000008081a1b7981 */ /* 0x000ee2000c1e9900 */
[----:B------:R-:W-:Y:S01]  /*0ee0*/  IADD3 R44, PT, PT, R44, R43, RZ ;  /* 0x0000002b2c2c7210 */ /* 0x000fe20007ffe0ff */
[----:B------:R-:W-:-:S04]  /*0ef0*/  FFMA R39, R30, R39, R35 ;  /* 0x000000271e277223 */ /* 0x000fc80000000023 */
[----:B------:R-:W-:-:S04]  /*0f00*/  IMAD R22, R44, R41, RZ ;  /* 0x000000292c167224 */ /* 0x000fc800078e02ff */
[----:B------:R-:W-:Y:S02]  /*0f10*/  IMAD R35, R22, R41, RZ ;  /* 0x0000002916237224 */ /* 0x000fe400078e02ff */
[----:B--2---:R-:W-:Y:S02]  /*0f20*/  FFMA R37, R31, R37, R34 ;  /* 0x000000251f257223 */ /* 0x004fe40000000022 */
[----:B------:R-:W-:-:S05]  /*0f30*/  IMAD.WIDE R34, R35, 0x4, R24 ;  /* 0x0000000423227825 */ /* 0x000fca00078e0218 */
[----:B------:R-:W2:Y:S01]  /*0f40*/  LDG.E.CONSTANT R26, desc[UR8][R34.64] ;  /* 0x00000008221a7981 */ /* 0x000ea2000c1e9900 */
[----:B------:R-:W-:Y:S01]  /*0f50*/  FADD R15, R15, R39 ;  /* 0x000000270f0f7221 */ /* 0x000fe20000000000 */
[----:B----4-:R-:W-:Y:S02]  /*0f60*/  FFMA R37, R40, R45, R37 ;  /* 0x0000002d28257223 */ /* 0x010fe40000000025 */
[----:B------:R-:W4:Y:S02]  /*0f70*/  LDG.E.CONSTANT R45, desc[UR8][R34.64+0x4] ;  /* 0x00000408222d7981 */ /* 0x000f24000c1e9900 */
[----:B-----5:R-:W-:Y:S02]  /*0f80*/  FFMA R7, R36, R23, R37 ;  /* 0x0000001724077223 */ /* 0x020fe40000000025 */
[----:B------:R2:W5:Y:S01]  /*0f90*/  LDG.E.CONSTANT R37, desc[UR8][R34.64+0x8] ;  /* 0x0000080822257981 */ /* 0x000562000c1e9900 */
[----:B------:R-:W-:-:S04]  /*0fa0*/  IMAD.WIDE R22, R41, 0x4, R34 ;  /* 0x0000000429167825 */ /* 0x000fc800078e0222 */
[----:B---3--:R-:W-:Y:S02]  /*0fb0*/  FFMA R7, R32, R33, R7 ;  /* 0x0000002120077223 */ /* 0x008fe40000000007 */
[----:B------:R-:W3:Y:S04]  /*0fc0*/  LDG.E.CONSTANT R33, desc[UR8][R22.64+0x4] ;  /* 0x0000040816217981 */ /* 0x000ee8000c1e9900 */
[----:B------:R-:W3:Y:S01]  /*0fd0*/  LDG.E.CONSTANT R34, desc[UR8][R22.64] ;  /* 0x0000000816227981 */ /* 0x000ee2000c1e9900 */
[----:B------:R-:W-:-:S03]  /*0fe0*/  FFMA R39, R30, R27, R7 ;  /* 0x0000001b1e277223 */ /* 0x000fc60000000007 */
[----:B------:R0:W3:Y:S01]  /*0ff0*/  LDG.E.CONSTANT R27, desc[UR8][R22.64+0x8] ;  /* 0x00000808161b7981 */ /* 0x0000e2000c1e9900 */
[----:B------:R-:W-:Y:S01]  /*1000*/  IADD3 R44, PT, PT, R44, R43, RZ ;  /* 0x0000002b2c2c7210 */ /* 0x000fe20007ffe0ff */
[----:B------:R-:W-:-:S04]  /*1010*/  IMAD.WIDE R6, R41, 0x4, R22 ;  /* 0x0000000429067825 */ /* 0x000fc800078e0216 */
[----:B--2---:R-:W-:Y:S01]  /*1020*/  FFMA R35, R0, R26, RZ ;  /* 0x0000001a00237223 */ /* 0x004fe200000000ff */
[----:B------:R-:W-:Y:S02]  /*1030*/  FADD R14, R14, R39 ;  /* 0x000000270e0e7221 */ /* 0x000fe40000000000 */
[----:B------:R-:W2:Y:S01]  /*1040*/  LDG.E.CONSTANT R39, desc[UR8][R6.64] ;  /* 0x0000000806277981 */ /* 0x000ea2000c1e9900 */
[----:B----4-:R-:W-:-:S03]  /*1050*/  FFMA R26, R38, R45, R35 ;  /* 0x0000002d261a7223 */ /* 0x010fc60000000023 */
[----:B------:R-:W4:Y:S01]  /*1060*/  LDG.E.CONSTANT R35, desc[UR8][R6.64+0x4] ;  /* 0x0000040806237981 */ /* 0x000f22000c1e9900 */
[----:B-----5:R-:W-:Y:S01]  /*1070*/  FFMA R26, R42, R37, R26 ;  /* 0x000000252a1a7223 */ /* 0x020fe2000000001a */
[-C--:B------:R-:W-:Y:S02]  /*1080*/  IMAD R37, R44, R41.reuse, RZ ;  /* 0x000000292c257224 */ /* 0x080fe400078e02ff */
[----:B------:R1:W5:Y:S02]  /*1090*/  LDG.E.CONSTANT R45, desc[UR8][R6.64+0x8] ;  /* 0x00000808062d7981 */ /* 0x000364000c1e9900 */
[----:B0-----:R-:W-:-:S04]  /*10a0*/  IMAD R23, R37, R41, RZ ;  /* 0x0000002925177224 */ /* 0x001fc800078e02ff */
[----:B------:R-:W-:-:S04]  /*10b0*/  IMAD.WIDE R22, R23, 0x4, R24 ;  /* 0x0000000417167825 */ /* 0x000fc800078e0218 */
[----:B---3--:R-:W-:Y:S01]  /*10c0*/  FFMA R26, R5, R34, R26 ;  /* 0x00000022051a7223 */ /* 0x008fe2000000001a */
[----:B------:R-:W3:Y:S03]  /*10d0*/  LDG.E.CONSTANT R37, desc[UR8][R22.64] ;  /* 0x0000000816257981 */ /* 0x000ee6000c1e9900 */
[----:B------:R-:W-:Y:S02]  /*10e0*/  FFMA R33, R31, R33, R26 ;  /* 0x000000211f217223 */ /* 0x000fe4000000001a */
[----:B------:R-:W5:Y:S02]  /*10f0*/  LDG.E.CONSTANT R26, desc[UR8][R22.64+0x4] ;  /* 0x00000408161a7981 */ /* 0x000f64000c1e9900 */
[----:B------:R-:W-:Y:S02]  /*1100*/  FFMA R27, R40, R27, R33 ;  /* 0x0000001b281b7223 */ /* 0x000fe40000000021 */
[----:B------:R5:W5:Y:S01]  /*1110*/  LDG.E.CONSTANT R33, desc[UR8][R22.64+0x8] ;  /* 0x0000080816217981 */ /* 0x000b62000c1e9900 */
[----:B-1----:R-:W-:-:S05]  /*1120*/  IMAD.WIDE R6, R41, 0x4, R22 ;  /* 0x0000000429067825 */ /* 0x002fca00078e0216 */
[----:B------:R-:W5:Y:S01]  /*1130*/  LDG.E.CONSTANT R34, desc[UR8][R6.64] ;  /* 0x0000000806227981 */ /* 0x000f62000c1e9900 */
[----:B--2---:R-:W-:-:S03]  /*1140*/  FFMA R27, R36, R39, R27 ;  /* 0x00000027241b7223 */ /* 0x004fc6000000001b */
[----:B------:R-:W2:Y:S01]  /*1150*/  LDG.E.CONSTANT R39, desc[UR8][R6.64+0x4] ;  /* 0x0000040806277981 */ /* 0x000ea2000c1e9900 */
[----:B----4-:R-:W-:Y:S01]  /*1160*/  FFMA R35, R32, R35, R27 ;  /* 0x0000002320237223 */ /* 0x010fe2000000001b */
[----:B---3--:R-:W-:-:S04]  /*1170*/  FFMA R37, R0, R37, RZ ;  /* 0x0000002500257223 */ /* 0x008fc800000000ff */
[----:B-----5:R-:W-:Y:S01]  /*1180*/  FFMA R23, R38, R26, R37 ;  /* 0x0000001a26177223 */ /* 0x020fe20000000025 */
[----:B------:R-:W-:Y:S01]  /*1190*/  IMAD.WIDE R26, R41, 0x4, R6 ;  /* 0x00000004291a7825 */ /* 0x000fe200078e0206 */
[----:B------:R-:W3:Y:S03]  /*11a0*/  LDG.E.CONSTANT R37, desc[UR8][R6.64+0x8] ;  /* 0x0000080806257981 */ /* 0x000ee6000c1e9900 */
[----:B------:R-:W-:Y:S02]  /*11b0*/  FFMA R33, R42, R33, R23 ;  /* 0x000000212a217223 */ /* 0x000fe40000000017 */
[----:B------:R-:W4:Y:S02]  /*11c0*/  LDG.E.CONSTANT R23, desc[UR8][R26.64] ;  /* 0x000000081a177981 */ /* 0x000f24000c1e9900 */
[----:B------:R-:W-:Y:S02]  /*11d0*/  FFMA R34, R5, R34, R33 ;  /* 0x0000002205227223 */ /* 0x000fe40000000021 */
[----:B------:R-:W5:Y:S04]  /*11e0*/  LDG.E.CONSTANT R33, desc[UR8][R26.64+0x4] ;  /* 0x000004081a217981 */ /* 0x000f68000c1e9900 */
[----:B------:R-:W5:Y:S01]  /*11f0*/  LDG.E.CONSTANT R27, desc[UR8][R26.64+0x8] ;  /* 0x000008081a1b7981 */ /* 0x000f62000c1e9900 */
[----:B------:R-:W-:Y:S01]  /*1200*/  IADD3 R44, PT, PT, R44, R43, RZ ;  /* 0x0000002b2c2c7210 */ /* 0x000fe20007ffe0ff */
[----:B------:R-:W-:-:S04]  /*1210*/  FFMA R45, R30, R45, R35 ;  /* 0x0000002d1e2d7223 */ /* 0x000fc80000000023 */
[----:B------:R-:W-:Y:S02]  /*1220*/  IMAD R22, R44, R41, RZ ;  /* 0x000000292c167224 */ /* 0x000fe400078e02ff */
[----:B--2---:R-:W-:Y:S02]  /*1230*/  FFMA R39, R31, R39, R34 ;  /* 0x000000271f277223 */ /* 0x004fe40000000022 */
[----:B------:R-:W-:-:S04]  /*1240*/  IMAD R35, R22, R41, RZ ;  /* 0x0000002916237224 */ /* 0x000fc800078e02ff */
[----:B------:R-:W-:-:S05]  /*1250*/  IMAD.WIDE R34, R35, 0x4, R24 ;  /* 0x0000000423227825 */ /* 0x000fca00078e0218 */
[----:B------:R-:W2:Y:S01]  /*1260*/  LDG.E.CONSTANT R26, desc[UR8][R34.64+0x8] ;  /* 0x00000808221a7981 */ /* 0x000ea2000c1e9900 */
[----:B------:R-:W-:Y:S01]  /*1270*/  FADD R13, R13, R45 ;  /* 0x0000002d0d0d7221 */ /* 0x000fe20000000000 */
[----:B---3--:R-:W-:Y:S02]  /*1280*/  FFMA R37, R40, R37, R39 ;  /* 0x0000002528257223 */ /* 0x008fe40000000027 */
[----:B------:R-:W3:Y:S02]  /*1290*/  LDG.E.CONSTANT R39, desc[UR8][R34.64] ;  /* 0x0000000822277981 */ /* 0x000ee4000c1e9900 */
[----:B----4-:R-:W-:Y:S02]  /*12a0*/  FFMA R7, R36, R23, R37 ;  /* 0x0000001724077223 */ /* 0x010fe40000000025 */
[----:B------:R-:W4:Y:S01]  /*12b0*/  LDG.E.CONSTANT R37, desc[UR8][R34.64+0x4] ;  /* 0x0000040822257981 */ /* 0x000f22000c1e9900 */
[----:B------:R-:W-:-:S04]  /*12c0*/  IMAD.WIDE R22, R41, 0x4, R34 ;  /* 0x0000000429167825 */ /* 0x000fc800078e0222 */
[----:B-----5:R-:W-:Y:S02]  /*12d0*/  FFMA R7, R32, R33, R7 ;  /* 0x0000002120077223 */ /* 0x020fe40000000007 */
[----:B------:R-:W5:Y:S04]  /*12e0*/  LDG.E.CONSTANT R33, desc[UR8][R22.64+0x4] ;  /* 0x0000040816217981 */ /* 0x000f68000c1e9900 */
[----:B------:R-:W5:Y:S01]  /*12f0*/  LDG.E.CONSTANT R34, desc[UR8][R22.64] ;  /* 0x0000000816227981 */ /* 0x000f62000c1e9900 */
[----:B------:R-:W-:-:S03]  /*1300*/  FFMA R45, R30, R27, R7 ;  /* 0x0000001b1e2d7223 */ /* 0x000fc60000000007 */
[----:B------:R0:W5:Y:S01]  /*1310*/  LDG.E.CONSTANT R27, desc[UR8][R22.64+0x8] ;  /* 0x00000808161b7981 */ /* 0x000162000c1e9900 */
[----:B------:R-:W-:Y:S01]  /*1320*/  IADD3 R44, PT, PT, R44, R43, RZ ;  /* 0x0000002b2c2c7210 */ /* 0x000fe20007ffe0ff */
[----:B------:R-:W-:-:S04]  /*1330*/  IMAD.WIDE R6, R41, 0x4, R22 ;  /* 0x0000000429067825 */ /* 0x000fc800078e0216 */
[----:B------:R-:W-:Y:S02]  /*1340*/  FADD R12, R12, R45 ;  /* 0x0000002d0c0c7221 */ /* 0x000fe40000000000 */
[----:B------:R-:W5:Y:S04]  /*1350*/  LDG.E.CONSTANT R45, desc[UR8][R6.64] ;  /* 0x00000008062d7981 */ /* 0x000f68000c1e9900 */
[----:B------:R-:W5:Y:S01]  /*1360*/  LDG.E.CONSTANT R35, desc[UR8][R6.64+0x4] ;  /* 0x0000040806237981 */ /* 0x000f62000c1e9900 */
[----:B---3--:R-:W-:-:S04]  /*1370*/  FFMA R39, R0, R39, RZ ;  /* 0x0000002700277223 */ /* 0x008fc800000000ff */
[----:B----4-:R-:W-:Y:S02]  /*1380*/  FFMA R39, R38, R37, R39 ;  /* 0x0000002526277223 */ /* 0x010fe40000000027 */
[----:B------:R1:W3:Y:S02]  /*1390*/  LDG.E.CONSTANT R37, desc[UR8][R6.64+0x8] ;  /* 0x0000080806257981 */ /* 0x0002e4000c1e9900 */
[----:B--2---:R-:W-:Y:S01]  /*13a0*/  FFMA R26, R42, R26, R39 ;  /* 0x0000001a2a1a7223 */ /* 0x004fe20000000027 */
[----:B------:R-:W-:-:S04]  /*13b0*/  IMAD R39, R44, R41, RZ ;  /* 0x000000292c277224 */ /* 0x000fc800078e02ff */
[----:B0-----:R-:W-:-:S04]  /*13c0*/  IMAD R23, R39, R41, RZ ;  /* 0x0000002927177224 */ /* 0x001fc800078e02ff */
[----:B------:R-:W-:-:S04]  /*13d0*/  IMAD.WIDE R22, R23, 0x4, R24 ;  /* 0x0000000417167825 */ /* 0x000fc800078e0218 */
[----:B-----5:R-:W-:Y:S01]  /*13e0*/  FFMA R26, R5, R34, R26 ;  /* 0x00000022051a7223 */ /* 0x020fe2000000001a */
[----:B------:R-:W2:Y:S03]  /*13f0*/  LDG.E.CONSTANT R39, desc[UR8][R22.64] ;  /* 0x0000000816277981 */ /* 0x000ea6000c1e9900 */
[----:B------:R-:W-:Y:S02]  /*1400*/  FFMA R33, R31, R33, R26 ;  /* 0x000000211f217223 */ /* 0x000fe4000000001a */
[----:B------:R-:W4:Y:S02]  /*1410*/  LDG.E.CONSTANT R26, desc[UR8][R22.64+0x4] ;  /* 0x00000408161a7981 */ /* 0x000f24000c1e9900 */
[----:B------:R-:W-:Y:S02]  /*1420*/  FFMA R27, R40, R27, R33 ;  /* 0x0000001b281b7223 */ /* 0x000fe40000000021 */
[----:B------:R4:W5:Y:S01]  /*1430*/  LDG.E.CONSTANT R33, desc[UR8][R22.64+0x8] ;  /* 0x0000080816217981 */ /* 0x000962000c1e9900 */
[----:B-1----:R-:W-:-:S05]  /*1440*/  IMAD.WIDE R6, R41, 0x4, R22 ;  /* 0x0000000429067825 */ /* 0x002fca00078e0216 */
[----:B------:R-:W3:Y:S01]  /*1450*/  LDG.E.CONSTANT R34, desc[UR8][R6.64] ;  /* 0x0000000806227981 */ /* 0x000ee2000c1e9900 */
[----:B------:R-:W-:-:S03]  /*1460*/  FFMA R27, R36, R45, R27 ;  /* 0x0000002d241b7223 */ /* 0x000fc6000000001b */
[----:B------:R-:W3:Y:S01]  /*1470*/  LDG.E.CONSTANT R45, desc[UR8][R6.64+0x4] ;  /* 0x00000408062d7981 */ /* 0x000ee2000c1e9900 */
[----:B------:R-:W-:Y:S01]  /*1480*/  FFMA R35, R32, R35, R27 ;  /* 0x0000002320237223 */ /* 0x000fe2000000001b */
[----:B--2---:R-:W-:-:S04]  /*1490*/  FFMA R39, R0, R39, RZ ;  /* 0x0000002700277223 */ /* 0x004fc800000000ff */
[----:B----4-:R-:W-:Y:S01]  /*14a0*/  FFMA R23, R38, R26, R39 ;  /* 0x0000001a26177223 */ /* 0x010fe20000000027 */
[----:B------:R-:W-:Y:S01]  /*14b0*/  IMAD.WIDE R26, R41, 0x4, R6 ;  /* 0x00000004291a7825 */ /* 0x000fe200078e0206 */
[----:B------:R-:W2:Y:S03]  /*14c0*/  LDG.E.CONSTANT R39, desc[UR8][R6.64+0x8] ;  /* 0x0000080806277981 */ /* 0x000ea6000c1e9900 */
[----:B-----5:R-:W-:Y:S02]  /*14d0*/  FFMA R33, R42, R33, R23 ;  /* 0x000000212a217223 */ /* 0x020fe40000000017 */
[----:B------:R-:W4:Y:S02]  /*14e0*/  LDG.E.CONSTANT R23, desc[UR8][R26.64] ;  /* 0x000000081a177981 */ /* 0x000f24000c1e9900 */
[----:B---3--:R-:W-:Y:S02]  /*14f0*/  FFMA R34, R5, R34, R33 ;  /* 0x0000002205227223 */ /* 0x008fe40000000021 */
[----:B------:R-:W3:Y:S04]  /*1500*/  LDG.E.CONSTANT R33, desc[UR8][R26.64+0x4] ;  /* 0x000004081a217981 */ /* 0x000ee8000c1e9900 */
[----:B------:R-:W5:Y:S01]  /*1510*/  LDG.E.CONSTANT R27, desc[UR8][R26.64+0x8] ;  /* 0x000008081a1b7981 */ /* 0x000f62000c1e9900 */
[----:B------:R-:W-:Y:S01]  /*1520*/  IADD3 R44, PT, PT, R44, R43, RZ ;  /* 0x0000002b2c2c7210 */ /* 0x000fe20007ffe0ff */
[----:B------:R-:W-:Y:S01]  /*1530*/  FFMA R37, R30, R37, R35 ;  /* 0x000000251e257223 */ /* 0x000fe20000000023 */
[----:B------:R-:W-:-:S03]  /*1540*/  FFMA R45, R31, R45, R34 ;  /* 0x0000002d1f2d7223 */ /* 0x000fc60000000022 */
[----:B------:R-:W-:-:S04]  /*1550*/  IMAD R22, R44, R41, RZ ;  /* 0x000000292c167224 */ /* 0x000fc800078e02ff */
[----:B------:R-:W-:-:S04]  /*1560*/  IMAD R35, R22, R41, RZ ;  /* 0x0000002916237224 */ /* 0x000fc800078e02ff */
[----:B------:R-:W-:-:S05]  /*1570*/  IMAD.WIDE R34, R35, 0x4, R24 ;  /* 0x0000000423227825 */ /* 0x000fca00078e0218 */
[----:B------:R-:W5:Y:S01]  /*1580*/  LDG.E.CONSTANT R26, desc[UR8][R34.64+0x8] ;  /* 0x00000808221a7981 */ /* 0x000f62000c1e9900 */
[----:B------:R-:W-:Y:S01]  /*1590*/  FADD R11, R11, R37 ;  /* 0x000000250b0b7221 */ /* 0x000fe20000000000 */
[----:B--2---:R-:W-:Y:S02]  /*15a0*/  FFMA R39, R40, R39, R45 ;  /* 0x0000002728277223 */ /* 0x004fe4000000002d */
[----:B------:R-:W2:Y:S02]  /*15b0*/  LDG.E.CONSTANT R45, desc[UR8][R34.64+0x4] ;  /* 0x00000408222d7981 */ /* 0x000ea4000c1e9900 */
[----:B----4-:R-:W-:Y:S02]  /*15c0*/  FFMA R7, R36, R23, R39 ;  /* 0x0000001724077223 */ /* 0x010fe40000000027 */
[----:B------:R-:W4:Y:S01]  /*15d0*/  LDG.E.CONSTANT R39, desc[UR8][R34.64] ;  /* 0x0000000822277981 */ /* 0x000f22000c1e9900 */
[----:B------:R-:W-:-:S04]  /*15e0*/  IMAD.WIDE R22, R41, 0x4, R34 ;  /* 0x0000000429167825 */ /* 0x000fc800078e0222 */
[----:B---3--:R-:W-:Y:S02]  /*15f0*/  FFMA R7, R32, R33, R7 ;  /* 0x0000002120077223 */ /* 0x008fe40000000007 */
[----:B------:R-:W3:Y:S04]  /*1600*/  LDG.E.CONSTANT R33, desc[UR8][R22.64+0x4] ;  /* 0x0000040816217981 */ /* 0x000ee8000c1e9900 */
[----:B------:R-:W3:Y:S01]  /*1610*/  LDG.E.CONSTANT R34, desc[UR8][R22.64] ;  /* 0x0000000816227981 */ /* 0x000ee2000c1e9900 */
[----:B-----5:R-:W-:-:S03]  /*1620*/  FFMA R37, R30, R27, R7 ;  /* 0x0000001b1e257223 */ /* 0x020fc60000000007 */
[----:B------:R0:W5:Y:S01]  /*1630*/  LDG.E.CONSTANT R27, desc[UR8][R22.64+0x8] ;  /* 0x00000808161b7981 */ /* 0x000162000c1e9900 */
[----:B------:R-:W-:Y:S01]  /*1640*/  IADD3 R44, PT, PT, R44, R43, RZ ;  /* 0x0000002b2c2c7210 */ /* 0x000fe20007ffe0ff */
[----:B------:R-:W-:-:S04]  /*1650*/  IMAD.WIDE R6, R41, 0x4, R22 ;  /* 0x0000000429067825 */ /* 0x000fc800078e0216 */
[----:B------:R-:W-:Y:S02]  /*1660*/  FADD R10, R10, R37 ;  /* 0x000000250a0a7221 */ /* 0x000fe40000000000 */
[----:B------:R-:W5:Y:S04]  /*1670*/  LDG.E.CONSTANT R37, desc[UR8][R6.64] ;  /* 0x0000000806257981 */ /* 0x000f68000c1e9900 */
[----:B------:R-:W5:Y:S01]  /*1680*/  LDG.E.CONSTANT R35, desc[UR8][R6.64+0x4] ;  /* 0x0000040806237981 */ /* 0x000f62000c1e9900 */
[----:B----4-:R-:W-:-:S04]  /*1690*/  FFMA R39, R0, R39, RZ ;  /* 0x0000002700277223 */ /* 0x010fc800000000ff */
[----:B--2---:R-:W-:Y:S02]  /*16a0*/  FFMA R45, R38, R45, R39 ;  /* 0x0000002d262d7223 */ /* 0x004fe40000000027 */
[----:B------:R1:W2:Y:S02]  /*16b0*/  LDG.E.CONSTANT R39, desc[UR8][R6.64+0x8] ;  /* 0x0000080806277981 */ /* 0x0002a4000c1e9900 */
[----:B------:R-:W-:Y:S01]  /*16c0*/  FFMA R26, R42, R26, R45 ;  /* 0x0000001a2a1a7223 */ /* 0x000fe2000000002d */
[----:B------:R-:W-:-:S04]  /*16d0*/  IMAD R45, R44, R41, RZ ;  /* 0x000000292c2d7224 */ /* 0x000fc800078e02ff */
[----:B0-----:R-:W-:Y:S02]  /*16e0*/  IMAD R23, R45, R41, RZ ;  /* 0x000000292d177224 */ /* 0x001fe400078e02ff */
[----:B---3--:R-:W-:Y:S02]  /*16f0*/  FFMA R26, R5, R34, R26 ;  /* 0x00000022051a7223 */ /* 0x008fe4000000001a */
[----:B------:R-:W-:-:S04]  /*1700*/  IMAD.WIDE R22, R23, 0x4, R24 ;  /* 0x0000000417167825 */ /* 0x000fc800078e0218 */
[----:B------:R-:W-:Y:S02]  /*1710*/  FFMA R26, R31, R33, R26 ;  /* 0x000000211f1a7223 */ /* 0x000fe4000000001a */
[----:B------:R-:W3:Y:S04]  /*1720*/  LDG.E.CONSTANT R33, desc[UR8][R22.64] ;  /* 0x0000000816217981 */ /* 0x000ee8000c1e9900 */
[----:B------:R-:W4:Y:S01]  /*1730*/  LDG.E.CONSTANT R45, desc[UR8][R22.64+0x4] ;  /* 0x00000408162d7981 */ /* 0x000f22000c1e9900 */
[----:B-----5:R-:W-:-:S03]  /*1740*/  FFMA R26, R40, R27, R26 ;  /* 0x0000001b281a7223 */ /* 0x020fc6000000001a */
[----:B------:R-:W5:Y:S01]  /*1750*/  LDG.E.CONSTANT R27, desc[UR8][R22.64+0x8] ;  /* 0x00000808161b7981 */ /* 0x000f62000c1e9900 */
[----:B-1----:R-:W-:-:S05]  /*1760*/  IMAD.WIDE R6, R41, 0x4, R22 ;  /* 0x0000000429067825 */ /* 0x002fca00078e0216 */
[----:B------:R-:W2:Y:S01]  /*1770*/  LDG.E.CONSTANT R34, desc[UR8][R6.64] ;  /* 0x0000000806227981 */ /* 0x000ea2000c1e9900 */
[----:B------:R-:W-:-:S03]  /*1780*/  FFMA R37, R36, R37, R26 ;  /* 0x0000002524257223 */ /* 0x000fc6000000001a */
[----:B------:R-:W2:Y:S01]  /*1790*/  LDG.E.CONSTANT R23, desc[UR8][R6.64+0x8] ;  /* 0x0000080806177981 */ /* 0x000ea2000c1e9900 */
[----:B---3--:R-:W-:-:S04]  /*17a0*/  FFMA R33, R0, R33, RZ ;  /* 0x0000002100217223 */ /* 0x008fc800000000ff */
[----:B----4-:R-:W-:Y:S02]  /*17b0*/  FFMA R45, R38, R45, R33 ;  /* 0x0000002d262d7223 */ /* 0x010fe40000000021 */
[----:B------:R-:W3:Y:S02]  /*17c0*/  LDG.E.CONSTANT R33, desc[UR8][R6.64+0x4] ;  /* 0x0000040806217981 */ /* 0x000ee4000c1e9900 */
[----:B-----5:R-:W-:Y:S01]  /*17d0*/  FFMA R22, R42, R27, R45 ;  /* 0x0000001b2a167223 */ /* 0x020fe2000000002d */
[----:B------:R-:W-:-:S05]  /*17e0*/  IMAD.WIDE R26, R41, 0x4, R6 ;  /* 0x00000004291a7825 */ /* 0x000fca00078e0206 */
[----:B------:R-:W4:Y:S01]  /*17f0*/  LDG.E.CONSTANT R6, desc[UR8][R26.64] ;  /* 0x000000081a067981 */ /* 0x000f22000c1e9900 */
[----:B--2---:R-:W-:-:S03]  /*1800*/  FFMA R34, R5, R34, R22 ;  /* 0x0000002205227223 */ /* 0x004fc60000000016 */
[----:B------:R-:W2:Y:S04]  /*1810*/  LDG.E.CONSTANT R22, desc[UR8][R26.64+0x4] ;  /* 0x000004081a167981 */ /* 0x000ea8000c1e9900 */
[----:B------:R-:W5:Y:S01]  /*1820*/  LDG.E.CONSTANT R7, desc[UR8][R26.64+0x8] ;  /* 0x000008081a077981 */ /* 0x000f62000c1e9900 */
[----:B------:R-:W-:Y:S01]  /*1830*/  FFMA R45, R32, R35, R37 ;  /* 0x00000023202d7223 */ /* 0x000fe20000000025 */
[----:B------:R-:W-:-:S03]  /*1840*/  IADD3 R37, PT, PT, R44, R43, RZ ;  /* 0x0000002b2c257210 */ /* 0x000fc60007ffe0ff */
[----:B------:R-:W-:-:S04]  /*1850*/  FFMA R39, R30, R39, R45 ;  /* 0x000000271e277223 */ /* 0x000fc8000000002d */
[----:B------:R-:W-:Y:S01]  /*1860*/  FADD R9, R9, R39 ;  /* 0x0000002709097221 */ /* 0x000fe20000000000 */
[----:B---3--:R-:W-:Y:S01]  /*1870*/  FFMA R33, R31, R33, R34 ;  /* 0x000000211f217223 */ /* 0x008fe20000000022 */
[----:B------:R-:W-:-:S04]  /*1880*/  IMAD R34, R37, R41, RZ ;  /* 0x0000002925227224 */ /* 0x000fc800078e02ff */
[----:B------:R-:W-:Y:S02]  /*1890*/  IMAD R35, R34, R41, RZ ;  /* 0x0000002922237224 */ /* 0x000fe400078e02ff */
[----:B------:R-:W-:Y:S02]  /*18a0*/  FFMA R23, R40, R23, R33 ;  /* 0x0000001728177223 */ /* 0x000fe40000000021 */
[----:B------:R-:W-:-:S04]  /*18b0*/  IMAD.WIDE R34, R35, 0x4, R24 ;  /* 0x0000000423227825 */ /* 0x000fc800078e0218 */
[----:B----4-:R-:W-:Y:S02]  /*18c0*/  FFMA R23, R36, R6, R23 ;  /* 0x0000000624177223 */ /* 0x010fe40000000017 */
[----:B------:R-:W3:Y:S04]  /*18d0*/  LDG.E.CONSTANT R6, desc[UR8][R34.64] ;  /* 0x0000000822067981 */ /* 0x000ee8000c1e9900 */
[----:B------:R-:W4:Y:S01]  /*18e0*/  LDG.E.CONSTANT R33, desc[UR8][R34.64+0x4] ;  /* 0x0000040822217981 */ /* 0x000f22000c1e9900 */
[----:B--2---:R-:W-:-:S03]  /*18f0*/  FFMA R44, R32, R22, R23 ;  /* 0x00000016202c7223 */ /* 0x004fc60000000017 */
[----:B------:R-:W2:Y:S01]  /*1900*/  LDG.E.CONSTANT R27, desc[UR8][R34.64+0x8] ;  /* 0x00000808221b7981 */ /* 0x000ea2000c1e9900 */
[----:B------:R-:W-:-:S04]  /*1910*/  IMAD.WIDE R22, R41, 0x4, R34 ;  /* 0x0000000429167825 */ /* 0x000fc800078e0222 */
[----:B-----5:R-:W-:Y:S02]  /*1920*/  FFMA R7, R30, R7, R44 ;  /* 0x000000071e077223 */ /* 0x020fe4000000002c */
[----:B------:R-:W5:Y:S04]  /*1930*/  LDG.E.CONSTANT R44, desc[UR8][R22.64] ;  /* 0x00000008162c7981 */ /* 0x000f68000c1e9900 */
[----:B------:R-:W5:Y:S04]  /*1940*/  LDG.E.CONSTANT R26, desc[UR8][R22.64+0x4] ;  /* 0x00000408161a7981 */ /* 0x000f68000c1e9900 */
[----:B------:R0:W5:Y:S01]  /*1950*/  LDG.E.CONSTANT R39, desc[UR8][R22.64+0x8] ;  /* 0x0000080816277981 */ /* 0x000162000c1e9900 */
[----:B------:R-:W-:Y:S01]  /*1960*/  IADD3 R37, PT, PT, R37, R43, RZ ;  /* 0x0000002b25257210 */ /* 0x000fe20007ffe0ff */
[----:B------:R-:W-:Y:S01]  /*1970*/  FADD R8, R8, R7 ;  /* 0x0000000708087221 */ /* 0x000fe20000000000 */
[----:B---3--:R-:W-:-:S04]  /*1980*/  FFMA R45, R0, R6, RZ ;  /* 0x00000006002d7223 */ /* 0x008fc800000000ff */
[----:B----4-:R-:W-:-:S04]  /*1990*/  FFMA R45, R38, R33, R45 ;  /* 0x00000021262d7223 */ /* 0x010fc8000000002d */
[----:B--2---:R-:W-:Y:S01]  /*19a0*/  FFMA R27, R42, R27, R45 ;  /* 0x0000001b2a1b7223 */ /* 0x004fe2000000002d */
[----:B------:R-:W-:-:S04]  /*19b0*/  IMAD R45, R37, R41, RZ ;  /* 0x00000029252d7224 */ /* 0x000fc800078e02ff */
[----:B------:R-:W-:Y:S02]  /*19c0*/  IMAD R45, R45, R41, RZ ;  /* 0x000000292d2d7224 */ /* 0x000fe400078e02ff */
[----:B-----5:R-:W-:Y:S02]  /*19d0*/  FFMA R27, R5, R44, R27 ;  /* 0x0000002c051b7223 */ /* 0x020fe4000000001b */
[----:B------:R-:W-:-:S04]  /*19e0*/  IMAD.WIDE R44, R45, 0x4, R24 ;  /* 0x000000042d2c7825 */ /* 0x000fc800078e0218 */
[----:B------:R-:W-:-:S04]  /*19f0*/  IMAD.WIDE R6, R41, 0x4, R22 ;  /* 0x0000000429067825 */ /* 0x000fc800078e0216 */
[----:B0-----:R-:W-:Y:S02]  /*1a00*/  FFMA R23, R31, R26, R27 ;  /* 0x0000001a1f177223 */ /* 0x001fe4000000001b */
[----:B------:R-:W2:Y:S02]  /*1a10*/  LDG.E.CONSTANT R27, desc[UR8][R44.64] ;  /* 0x000000082c1b7981 */ /* 0x000ea4000c1e9900 */
[----:B------:R-:W-:Y:S02]  /*1a20*/  FFMA R39, R40, R39, R23 ;  /* 0x0000002728277223 */ /* 0x000fe40000000017 */
[----:B------:R-:W3:Y:S01]  /*1a30*/  LDG.E.CONSTANT R26, desc[UR8][R44.64+0x4] ;  /* 0x000004082c1a7981 */ /* 0x000ee2000c1e9900 */
[----:B------:R-:W-:-:S03]  /*1a40*/  IMAD.WIDE R22, R41, 0x4, R44 ;  /* 0x0000000429167825 */ /* 0x000fc600078e022c */
[----:B------:R-:W4:Y:S04]  /*1a50*/  LDG.E.CONSTANT R33, desc[UR8][R6.64] ;  /* 0x0000000806217981 */ /* 0x000f28000c1e9900 */
[----:B------:R-:W5:Y:S04]  /*1a60*/  LDG.E.CONSTANT R34, desc[UR8][R6.64+0x4] ;  /* 0x0000040806227981 */ /* 0x000f68000c1e9900 */
[----:B------:R-:W5:Y:S04]  /*1a70*/  LDG.E.CONSTANT R35, desc[UR8][R6.64+0x8] ;  /* 0x0000080806237981 */ /* 0x000f68000c1e9900 */
[----:B------:R-:W4:Y:S04]  /*1a80*/  LDG.E.CONSTANT R7, desc[UR8][R44.64+0x8] ;  /* 0x000008082c077981 */ /* 0x000f28000c1e9900 */
[----:B------:R-:W5:Y:S04]  /*1a90*/  LDG.E.CONSTANT R6, desc[UR8][R22.64+0x4] ;  /* 0x0000040816067981 */ /* 0x000f68000c1e9900 */
[----:B------:R-:W5:Y:S04]  /*1aa0*/  LDG.E.CONSTANT R44, desc[UR8][R22.64] ;  /* 0x00000008162c7981 */ /* 0x000f68000c1e9900 */
[----:B------:R0:W5:Y:S01]  /*1ab0*/  LDG.E.CONSTANT R45, desc[UR8][R22.64+0x8] ;  /* 0x00000808162d7981 */ /* 0x000162000c1e9900 */
[----:B--2---:R-:W-:-:S04]  /*1ac0*/  FFMA R27, R0, R27, RZ ;  /* 0x0000001b001b7223 */ /* 0x004fc800000000ff */
[----:B---3--:R-:W-:-:S04]  /*1ad0*/  FFMA R27, R38, R26, R27 ;  /* 0x0000001a261b7223 */ /* 0x008fc8000000001b */
[----:B----4-:R-:W-:-:S04]  /*1ae0*/  FFMA R26, R42, R7, R27 ;  /* 0x000000072a1a7223 */ /* 0x010fc8000000001b */
[----:B-----5:R-:W-:Y:S01]  /*1af0*/  FFMA R44, R5, R44, R26 ;  /* 0x0000002c052c7223 */ /* 0x020fe2000000001a */
[----:B------:R-:W-:Y:S01]  /*1b00*/  IMAD.WIDE R26, R41, 0x4, R22 ;  /* 0x00000004291a7825 */ /* 0x000fe200078e0216 */
[----:B0-----:R-:W-:-:S03]  /*1b10*/  IADD3 R22, PT, PT, R37, R43, RZ ;  /* 0x0000002b25167210 */ /* 0x001fc60007ffe0ff */
[----:B------:R-:W-:Y:S01]  /*1b20*/  FFMA R44, R31, R6, R44 ;  /* 0x000000061f2c7223 */ /* 0x000fe2000000002c */
[----:B------:R-:W-:Y:S01]  /*1b30*/  IADD3 R43, PT, PT, R22, R43, RZ ;  /* 0x0000002b162b7210 */ /* 0x000fe20007ffe0ff */
[----:B------:R-:W-:Y:S02]  /*1b40*/  FFMA R7, R36, R33, R39 ;  /* 0x0000002124077223 */ /* 0x000fe40000000027 */
[----:B------:R-:W-:Y:S01]  /*1b50*/  FFMA R37, R40, R45, R44 ;  /* 0x0000002d28257223 */ /* 0x000fe2000000002c */
[-C--:B------:R-:W-:Y:S01]  /*1b60*/  IMAD R44, R22, R41.reuse, RZ ;  /* 0x00000029162c7224 */ /* 0x080fe200078e02ff */
[----:B------:R-:W2:Y:S01]  /*1b70*/  LDG.E.CONSTANT R6, desc[UR8][R26.64] ;  /* 0x000000081a067981 */ /* 0x000ea2000c1e9900 */
[-C--:B------:R-:W-:Y:S02]  /*1b80*/  IMAD R22, R43, R41.reuse, RZ ;  /* 0x000000292b167224 */ /* 0x080fe400078e02ff */
[-C--:B------:R-:W-:Y:S01]  /*1b90*/  IMAD R23, R44, R41.reuse, RZ ;  /* 0x000000292c177224 */ /* 0x080fe200078e02ff */
[----:B------:R-:W3:Y:S01]  /*1ba0*/  LDG.E.CONSTANT R39, desc[UR8][R26.64+0x4] ;  /* 0x000004081a277981 */ /* 0x000ee2000c1e9900 */
[----:B------:R-:W-:-:S02]  /*1bb0*/  IMAD R43, R22, R41, RZ ;  /* 0x00000029162b7224 */ /* 0x000fc400078e02ff */
[--C-:B------:R-:W-:Y:S01]  /*1bc0*/  IMAD.WIDE R22, R23, 0x4, R24.reuse ;  /* 0x0000000417167825 */ /* 0x100fe200078e0218 */
[----:B------:R0:W4:Y:S03]  /*1bd0*/  LDG.E.CONSTANT R33, desc[UR8][R26.64+0x8] ;  /* 0x000008081a217981 */ /* 0x000126000c1e9900 */
[----:B------:R-:W-:Y:S02]  /*1be0*/  IMAD.WIDE R24, R43, 0x4, R24 ;  /* 0x000000042b187825 */ /* 0x000fe400078e0218 */
[----:B------:R-:W5:Y:S04]  /*1bf0*/  LDG.E.CONSTANT R43, desc[UR8][R22.64] ;  /* 0x00000008162b7981 */ /* 0x000f68000c1e9900 */
[----:B------:R-:W2:Y:S01]  /*1c00*/  LDG.E.CONSTANT R26, desc[UR8][R22.64+0x4] ;  /* 0x00000408161a7981 */ /* 0x000ea2000c1e9900 */
[----:B------:R-:W-:-:S05]  /*1c10*/  IMAD.WIDE R44, R41, 0x4, R22 ;  /* 0x00000004292c7825 */ /* 0x000fca00078e0216 */
[----:B------:R-:W3:Y:S01]  /*1c20*/  LDG.E.CONSTANT R27, desc[UR8][R44.64] ;  /* 0x000000082c1b7981 */ /* 0x000ee2000c1e9900 */
[----:B-----5:R-:W-:-:S04]  /*1c30*/  FFMA R43, R0, R43, RZ ;  /* 0x0000002b002b7223 */ /* 0x020fc800000000ff */
[----:B--2---:R-:W-:Y:S02]  /*1c40*/  FFMA R43, R38, R26, R43 ;  /* 0x0000001a262b7223 */ /* 0x004fe4000000002b */
[----:B------:R-:W0:Y:S04]  /*1c50*/  LDG.E.CONSTANT R26, desc[UR8][R22.64+0x8] ;  /* 0x00000808161a7981 */ /* 0x000e28000c1e9900 */
[----:B------:R-:W2:Y:S04]  /*1c60*/  LDG.E.CONSTANT R23, desc[UR8][R24.64] ;  /* 0x0000000818177981 */ /* 0x000ea8000c1e9900 */
[----:B------:R-:W5:Y:S01]  /*1c70*/  LDG.E.CONSTANT R22, desc[UR8][R44.64+0x8] ;  /* 0x000008082c167981 */ /* 0x000f62000c1e9900 */
[----:B0-----:R-:W-:-:S04]  /*1c80*/  FFMA R26, R42, R26, R43 ;  /* 0x0000001a2a1a7223 */ /* 0x001fc8000000002b */
[----:B---3--:R-:W-:Y:S02]  /*1c90*/  FFMA R26, R5, R27, R26 ;  /* 0x0000001b051a7223 */ /* 0x008fe4000000001a */
[----:B------:R-:W3:Y:S01]  /*1ca0*/  LDG.E.CONSTANT R27, desc[UR8][R44.64+0x4] ;  /* 0x000004082c1b7981 */ /* 0x000ee2000c1e9900 */
[----:B--2---:R-:W-:-:S03]  /*1cb0*/  FFMA R23, R0, R23, RZ ;  /* 0x0000001700177223 */ /* 0x004fc600000000ff */
[----:B------:R-:W2:Y:S01]  /*1cc0*/  LDG.E.CONSTANT R0, desc[UR8][R24.64+0x4] ;  /* 0x0000040818007981 */ /* 0x000ea2000c1e9900 */
[----:B------:R-:W-:Y:S01]  /*1cd0*/  FFMA R6, R36, R6, R37 ;  /* 0x0000000624067223 */ /* 0x000fe20000000025 */
[----:B---3--:R-:W-:Y:S01]  /*1ce0*/  FFMA R43, R31, R27, R26 ;  /* 0x0000001b1f2b7223 */ /* 0x008fe2000000001a */
[----:B------:R-:W-:-:S04]  /*1cf0*/  IMAD.WIDE R26, R41, 0x4, R44 ;  /* 0x00000004291a7825 */ /* 0x000fc800078e022c */
[----:B-----5:R-:W-:Y:S01]  /*1d00*/  FFMA R37, R40, R22, R43 ;  /* 0x0000001628257223 */ /* 0x020fe2000000002b */
[----:B------:R-:W3:Y:S01]  /*1d10*/  LDG.E.CONSTANT R44, desc[UR8][R26.64] ;  /* 0x000000081a2c7981 */ /* 0x000ee2000c1e9900 */
[----:B--2---:R-:W-:-:S03]  /*1d20*/  FFMA R38, R38, R0, R23 ;  /* 0x0000000026267223 */ /* 0x004fc60000000017 */
[----:B------:R-:W2:Y:S04]  /*1d30*/  LDG.E.CONSTANT R43, desc[UR8][R26.64+0x4] ;  /* 0x000004081a2b7981 */ /* 0x000ea8000c1e9900 */
[----:B------:R0:W5:Y:S01]  /*1d40*/  LDG.E.CONSTANT R45, desc[UR8][R26.64+0x8] ;  /* 0x000008081a2d7981 */ /* 0x000162000c1e9900 */
[----:B------:R-:W-:-:S05]  /*1d50*/  IMAD.WIDE R22, R41, 0x4, R24 ;  /* 0x0000000429167825 */ /* 0x000fca00078e0218 */
[----:B------:R-:W4:Y:S04]  /*1d60*/  LDG.E.CONSTANT R0, desc[UR8][R22.64] ;  /* 0x0000000816007981 */ /* 0x000f28000c1e9900 */
[----:B------:R-:W3:Y:S02]  /*1d70*/  LDG.E.CONSTANT R27, desc[UR8][R24.64+0x8] ;  /* 0x00000808181b7981 */ /* 0x000ee4000c1e9900 */
[----:B---3--:R-:W-:Y:S02]  /*1d80*/  FFMA R24, R42, R27, R38 ;  /* 0x0000001b2a187223 */ /* 0x008fe40000000026 */
[----:B------:R-:W3:Y:S01]  /*1d90*/  LDG.E.CONSTANT R38, desc[UR8][R22.64+0x4] ;  /* 0x0000040816267981 */ /* 0x000ee2000c1e9900 */
[----:B0-----:R-:W-:-:S03]  /*1da0*/  IMAD.WIDE R26, R41, 0x4, R22 ;  /* 0x00000004291a7825 */ /* 0x001fc600078e0216 */
[----:B------:R-:W3:Y:S01]  /*1db0*/  LDG.E.CONSTANT R42, desc[UR8][R22.64+0x8] ;  /* 0x00000808162a7981 */ /* 0x000ee2000c1e9900 */
[----:B----4-:R-:W-:-:S03]  /*1dc0*/  FFMA R0, R5, R0, R24 ;  /* 0x0000000005007223 */ /* 0x010fc60000000018 */
[----:B------:R-:W4:Y:S04]  /*1dd0*/  LDG.E.CONSTANT R24, desc[UR8][R26.64] ;  /* 0x000000081a187981 */ /* 0x000f28000c1e9900 */
[----:B------:R-:W4:Y:S04]  /*1de0*/  LDG.E.CONSTANT R41, desc[UR8][R26.64+0x4] ;  /* 0x000004081a297981 */ /* 0x000f28000c1e9900 */
[----:B------:R-:W4:Y:S01]  /*1df0*/  LDG.E.CONSTANT R5, desc[UR8][R26.64+0x8] ;  /* 0x000008081a057981 */ /* 0x000f22000c1e9900 */
[----:B------:R-:W-:Y:S01]  /*1e00*/  FFMA R44, R36, R44, R37 ;  /* 0x0000002c242c7223 */ /* 0x000fe20000000025 */
[C---:B------:R-:W-:Y:S01]  /*1e10*/  FFMA R7, R32.reuse, R34, R7 ;  /* 0x0000002220077223 */ /* 0x040fe20000000007 */
[----:B------:R-:W-:-:S02]  /*1e20*/  FFMA R6, R32, R39, R6 ;  /* 0x0000002720067223 */ /* 0x000fc40000000006 */
[----:B--2---:R-:W-:Y:S02]  /*1e30*/  FFMA R44, R32, R43, R44 ;  /* 0x0000002b202c7223 */ /* 0x004fe4000000002c */
[C---:B------:R-:W-:Y:S02]  /*1e40*/  FFMA R33, R30.reuse, R33, R6 ;  /* 0x000000211e217223 */ /* 0x040fe40000000006 */
[----:B-----5:R-:W-:Y:S02]  /*1e50*/  FFMA R44, R30, R45, R44 ;  /* 0x0000002d1e2c7223 */ /* 0x020fe4000000002c */
[----:B------:R-:W-:Y:S02]  /*1e60*/  FADD R28, R28, R33 ;  /* 0x000000211c1c7221 */ /* 0x000fe40000000000 */
[----:B------:R-:W-:Y:S01]  /*1e70*/  FADD R21, R21, R44 ;  /* 0x0000002c15157221 */ /* 0x000fe20000000000 */
[----:B---3--:R-:W-:-:S04]  /*1e80*/  FFMA R31, R31, R38, R0 ;  /* 0x000000261f1f7223 */ /* 0x008fc80000000000 */
[----:B------:R-:W-:-:S04]  /*1e90*/  FFMA R31, R40, R42, R31 ;  /* 0x0000002a281f7223 */ /* 0x000fc8000000001f */
[----:B----4-:R-:W-:-:S04]  /*1ea0*/  FFMA R24, R36, R24, R31 ;  /* 0x0000001824187223 */ /* 0x010fc8000000001f */
[----:B------:R-:W-:Y:S01]  /*1eb0*/  FFMA R24, R32, R41, R24 ;  /* 0x0000002920187223 */ /* 0x000fe20000000018 */
[----:B------:R-:W-:-:S03]  /*1ec0*/  FFMA R0, R30, R35, R7 ;  /* 0x000000231e007223 */ /* 0x000fc60000000007 */
[----:B------:R-:W-:Y:S01]  /*1ed0*/  FFMA R5, R30, R5, R24 ;  /* 0x000000051e057223 */ /* 0x000fe20000000018 */
[----:B------:R-:W-:-:S03]  /*1ee0*/  FADD R29, R29, R0 ;  /* 0x000000001d1d7221 */ /* 0x000fc60000000000 */
[----:B------:R-:W-:-:S07]  /*1ef0*/  FADD R20, R20, R5 ;  /* 0x0000000514147221 */ /* 0x000fce0000000000 */
.L_x_8:
[----:B------:R-:W-:Y:S05]  /*1f00*/  BSYNC.RECONVERGENT B0 ;  /* 0x0000000000007941 */ /* 0x000fea0003800200 */
.L_x_7:
[----:B------:R-:W0:Y:S01]  /*1f10*/  LDCU UR5, c[0x0][0x39c] ;  /* 0x00007380ff0577ac */ /* 0x000e220008000800 */
[----:B------:R-:W-:-:S04]  /*1f20*/  UIADD3 UR4, UPT, UPT, UR4, 0x1, URZ ;  /* 0x0000000104047890 */ /* 0x000fc8000fffe0ff */
[----:B0-----:R-:W-:Y:S01]  /*1f30*/  UISETP.NE.AND UP0, UPT, UR4, UR5, UPT ;  /* 0x000000050400728c */ /* 0x001fe2000bf05270 */
[----:B------:R-:W-:Y:S08]  /*1f40*/  BAR.SYNC.DEFER_BLOCKING 0x0 ;  /* 0x0000000000007b1d */ /* 0x000ff00000010000 */
[----:B------:R-:W-:Y:S05]  /*1f50*/  BRA.U UP0, `(.L_x_9) ;  /* 0xffffffe100947547 */ /* 0x000fea000b83ffff */
.L_x_0:
[----:B------:R-:W0:Y:S01]  /*1f60*/  LDCU UR5, c[0x0][0x3b8] ;  /* 0x00007700ff0577ac */ /* 0x000e220008000800 */
[----:B------:R-:W2:Y:S01]  /*1f70*/  LDCU UR6, c[0x0][0x3b4] ;  /* 0x00007680ff0677ac */ /* 0x000ea20008000800 */
[----:B0-----:R-:W-:-:S04]  /*1f80*/  ISETP.GE.AND P0, PT, R3, UR5, PT ;  /* 0x0000000503007c0c */ /* 0x001fc8000bf06270 */
[----:B--2---:R-:W-:-:S13]  /*1f90*/  ISETP.GE.OR P0, PT, R2, UR6, P0 ;  /* 0x0000000602007c0c */ /* 0x004fda0008706670 */
[----:B------:R-:W-:Y:S05]  /*1fa0*/  @P0 EXIT ;  /* 0x000000000000094d */ /* 0x000fea0003800000 */
[----:B------:R-:W0:Y:S08]  /*1fb0*/  S2UR UR4, SR_CTAID.Z ;  /* 0x00000000000479c3 */ /* 0x000e300000002700 */
[----:B------:R-:W0:Y:S02]  /*1fc0*/  LDC R5, c[0x0][0x3a8] ;  /* 0x0000ea00ff057b82 */ /* 0x000e240000000800 */
[----:B0-----:R-:W-:-:S04]  /*1fd0*/  IMAD R5, R5, UR4, RZ ;  /* 0x0000000405057c24 */ /* 0x001fc8000f8e02ff */
[----:B------:R-:W-:Y:S02]  /*1fe0*/  IMAD R0, R5, UR6, R2 ;  /* 0x0000000605007c24 */ /* 0x000fe4000f8e0202 */
[----:B-1----:R-:W0:Y:S02]  /*1ff0*/  LDC.64 R4, c[0x0][0x390] ;  /* 0x0000e400ff047b82 */ /* 0x002e240000000a00 */
[C---:B------:R-:W-:Y:S01]  /*2000*/  IMAD R31, R0.reuse, UR5, R3 ;  /* 0x00000005001f7c24 */ /* 0x040fe2000f8e0203 */
[----:B------:R-:W-:-:S04]  /*2010*/  IADD3 R6, PT, PT, R0, UR6, RZ ;  /* 0x0000000600067c10 */ /* 0x000fc8000fffe0ff */
[C---:B------:R-:W-:Y:S01]  /*2020*/  IADD3 R24, PT, PT, R6.reuse, UR6, RZ ;  /* 0x0000000606187c10 */ /* 0x040fe2000fffe0ff */
[----:B------:R-:W-:-:S03]  /*2030*/  IMAD R7, R6, UR5, R3 ;  /* 0x0000000506077c24 */ /* 0x000fc6000f8e0203 */
[C---:B------:R-:W-:Y:S01]  /*2040*/  IADD3 R26, PT, PT, R24.reuse, UR6, RZ ;  /* 0x00000006181a7c10 */ /* 0x040fe2000fffe0ff */
[----:B------:R-:W-:-:S03]  /*2050*/  IMAD R6, R24, UR5, R3 ;  /* 0x0000000518067c24 */ /* 0x000fc6000f8e0203 */
[C---:B------:R-:W-:Y:S01]  /*2060*/  IADD3 R32, PT, PT, R26.reuse, UR6, RZ ;  /* 0x000000061a207c10 */ /* 0x040fe2000fffe0ff */
[----:B------:R-:W-:-:S03]  /*2070*/  IMAD R23, R26, UR5, R3 ;  /* 0x000000051a177c24 */ /* 0x000fc6000f8e0203 */
[C---:B------:R-:W-:Y:S01]  /*2080*/  IADD3 R34, PT, PT, R32.reuse, UR6, RZ ;  /* 0x0000000620227c10 */ /* 0x040fe2000fffe0ff */
[----:B------:R-:W-:-:S03]  /*2090*/  IMAD R25, R32, UR5, R3 ;  /* 0x0000000520197c24 */ /* 0x000fc6000f8e0203 */
[C---:B------:R-:W-:Y:S01]  /*20a0*/  IADD3 R36, PT, PT, R34.reuse, UR6, RZ ;  /* 0x0000000622247c10 */ /* 0x040fe2000fffe0ff */
[----:B------:R-:W-:Y:S02]  /*20b0*/  IMAD R27, R34, UR5, R3 ;  /* 0x00000005221b7c24 */ /* 0x000fe4000f8e0203 */
[----:B0-----:R-:W-:Y:S01]  /*20c0*/  IMAD.WIDE R30, R31, 0x4, R4 ;  /* 0x000000041f1e7825 */ /* 0x001fe200078e0204 */
[----:B------:R-:W-:-:S03]  /*20d0*/  IADD3 R38, PT, PT, R36, UR6, RZ ;  /* 0x0000000624267c10 */ /* 0x000fc6000fffe0ff */
[--C-:B------:R-:W-:Y:S01]  /*20e0*/  IMAD R34, R36, UR5, R3.reuse ;  /* 0x0000000524227c24 */ /* 0x100fe2000f8e0203 */
[C---:B------:R-:W-:Y:S01]  /*20f0*/  IADD3 R40, PT, PT, R38.reuse, UR6, RZ ;  /* 0x0000000626287c10 */ /* 0x040fe2000fffe0ff */
[--C-:B------:R-:W-:Y:S01]  /*2100*/  IMAD R32, R38, UR5, R3.reuse ;  /* 0x0000000526207c24 */ /* 0x100fe2000f8e0203 */
[----:B------:R0:W-:Y:S02]  /*2110*/  STG.E desc[UR8][R30.64], R19 ;  /* 0x000000131e007986 */ /* 0x0001e4000c101908 */
[C---:B------:R-:W-:Y:S01]  /*2120*/  IADD3 R42, PT, PT, R40.reuse, UR6, RZ ;  /* 0x00000006282a7c10 */ /* 0x040fe2000fffe0ff */
[----:B------:R-:W-:-:S03]  /*2130*/  IMAD R45, R40, UR5, R3 ;  /* 0x00000005282d7c24 */ /* 0x000fc6000f8e0203 */
[C---:B------:R-:W-:Y:S01]  /*2140*/  IADD3 R2, PT, PT, R42.reuse, UR6, RZ ;  /* 0x000000062a027c10 */ /* 0x040fe2000fffe0ff */
[----:B------:R-:W-:Y:S02]  /*2150*/  IMAD R43, R42, UR5, R3 ;  /* 0x000000052a2b7c24 */ /* 0x000fe4000f8e0203 */
[----:B------:R-:W-:Y:S01]  /*2160*/  IMAD.WIDE R44, R45, 0x4, R4 ;  /* 0x000000042d2c7825 */ /* 0x000fe200078e0204 */
[----:B------:R-:W-:-:S03]  /*2170*/  IADD3 R0, PT, PT, R2, UR6, RZ ;  /* 0x0000000602007c10 */ /* 0x000fc6000fffe0ff */
[--C-:B------:R-:W-:Y:S01]  /*2180*/  IMAD R41, R2, UR5, R3.reuse ;  /* 0x0000000502297c24 */ /* 0x100fe2000f8e0203 */
[C---:B------:R-:W-:Y:S01]  /*2190*/  IADD3 R22, PT, PT, R0.reuse, UR6, RZ ;  /* 0x0000000600167c10 */ /* 0x040fe2000fffe0ff */
[----:B------:R-:W-:Y:S02]  /*21a0*/  IMAD R39, R0, UR5, R3 ;  /* 0x0000000500277c24 */ /* 0x000fe4000f8e0203 */
[----:B0-----:R-:W-:Y:S01]  /*21b0*/  IMAD.WIDE R30, R34, 0x4, R4 ;  /* 0x00000004221e7825 */ /* 0x001fe200078e0204 */
[----:B------:R-:W-:-:S03]  /*21c0*/  IADD3 R24, PT, PT, R22, UR6, RZ ;  /* 0x0000000616187c10 */ /* 0x000fc6000fffe0ff */
[--C-:B------:R-:W-:Y:S01]  /*21d0*/  IMAD R33, R22, UR5, R3.reuse ;  /* 0x0000000516217c24 */ /* 0x100fe2000f8e0203 */
[C---:B------:R-:W-:Y:S01]  /*21e0*/  IADD3 R26, PT, PT, R24.reuse, UR6, RZ ;  /* 0x00000006181a7c10 */ /* 0x040fe2000fffe0ff */
[----:B------:R-:W-:Y:S02]  /*21f0*/  IMAD R37, R24, UR5, R3 ;  /* 0x0000000518257c24 */ /* 0x000fe4000f8e0203 */
[----:B------:R-:W-:Y:S01]  /*2200*/  IMAD.WIDE R22, R23, 0x4, R4 ;  /* 0x0000000417167825 */ /* 0x000fe200078e0204 */
[----:B------:R-:W-:-:S03]  /*2210*/  IADD3 R2, PT, PT, R26, UR6, RZ ;  /* 0x000000061a027c10 */ /* 0x000fc6000fffe0ff */
[--C-:B------:R-:W-:Y:S02]  /*2220*/  IMAD R35, R26, UR5, R3.reuse ;  /* 0x000000051a237c24 */ /* 0x100fe4000f8e0203 */
[----:B------:R-:W-:Y:S02]  /*2230*/  IMAD R0, R2, UR5, R3 ;  /* 0x0000000502007c24 */ /* 0x000fe4000f8e0203 */
[----:B------:R-:W-:-:S04]  /*2240*/  IMAD.WIDE R2, R7, 0x4, R4 ;  /* 0x0000000407027825 */ /* 0x000fc800078e0204 */
[--C-:B------:R-:W-:Y:S01]  /*2250*/  IMAD.WIDE R6, R6, 0x4, R4.reuse ;  /* 0x0000000406067825 */ /* 0x100fe200078e0204 */
[----:B------:R0:W-:Y:S03]  /*2260*/  STG.E desc[UR8][R2.64], R18 ;  /* 0x0000001202007986 */ /* 0x0001e6000c101908 */
[--C-:B------:R-:W-:Y:S01]  /*2270*/  IMAD.WIDE R24, R25, 0x4, R4.reuse ;  /* 0x0000000419187825 */ /* 0x100fe200078e0204 */
[----:B------:R1:W-:Y:S03]  /*2280*/  STG.E desc[UR8][R6.64], R17 ;  /* 0x0000001106007986 */ /* 0x0003e6000c101908 */
[--C-:B------:R-:W-:Y:S01]  /*2290*/  IMAD.WIDE R26, R27, 0x4, R4.reuse ;  /* 0x000000041b1a7825 */ /* 0x100fe200078e0204 */
[----:B------:R2:W-:Y:S03]  /*22a0*/  STG.E desc[UR8][R22.64], R16 ;  /* 0x0000001016007986 */ /* 0x0005e6000c101908 */
[--C-:B------:R-:W-:Y:S01]  /*22b0*/  IMAD.WIDE R42, R43, 0x4, R4.reuse ;  /* 0x000000042b2a7825 */ /* 0x100fe200078e0204 */
[----:B------:R-:W-:Y:S03]  /*22c0*/  STG.E desc[UR8][R24.64], R15 ;  /* 0x0000000f18007986 */ /* 0x000fe6000c101908 */
[--C-:B0-----:R-:W-:Y:S01]  /*22d0*/  IMAD.WIDE R2, R32, 0x4, R4.reuse ;  /* 0x0000000420027825 */ /* 0x101fe200078e0204 */
[----:B------:R0:W-:Y:S03]  /*22e0*/  STG.E desc[UR8][R26.64], R14 ;  /* 0x0000000e1a007986 */ /* 0x0001e6000c101908 */
[--C-:B------:R-:W-:Y:S01]  /*22f0*/  IMAD.WIDE R40, R41, 0x4, R4.reuse ;  /* 0x0000000429287825 */ /* 0x100fe200078e0204 */
[----:B------:R-:W-:Y:S03]  /*2300*/  STG.E desc[UR8][R30.64], R13 ;  /* 0x0000000d1e007986 */ /* 0x000fe6000c101908 */
[--C-:B-1----:R-:W-:Y:S01]  /*2310*/  IMAD.WIDE R6, R39, 0x4, R4.reuse ;  /* 0x0000000427067825 */ /* 0x102fe200078e0204 */
[----:B------:R-:W-:Y:S03]  /*2320*/  STG.E desc[UR8][R2.64], R12 ;  /* 0x0000000c02007986 */ /* 0x000fe6000c101908 */
[--C-:B--2---:R-:W-:Y:S01]  /*2330*/  IMAD.WIDE R16, R37, 0x4, R4.reuse ;  /* 0x0000000425107825 */ /* 0x104fe200078e0204 */
[----:B------:R-:W-:Y:S03]  /*2340*/  STG.E desc[UR8][R44.64], R11 ;  /* 0x0000000b2c007986 */ /* 0x000fe6000c101908 */
[--C-:B0-----:R-:W-:Y:S01]  /*2350*/  IMAD.WIDE R14, R33, 0x4, R4.reuse ;  /* 0x00000004210e7825 */ /* 0x101fe200078e0204 */
[----:B------:R-:W-:Y:S03]  /*2360*/  STG.E desc[UR8][R42.64], R10 ;  /* 0x0000000a2a007986 */ /* 0x000fe6000c101908 */
[--C-:B------:R-:W-:Y:S01]  /*2370*/  IMAD.WIDE R18, R35, 0x4, R4.reuse ;  /* 0x0000000423127825 */ /* 0x100fe200078e0204 */
[----:B------:R-:W-:Y:S03]  /*2380*/  STG.E desc[UR8][R40.64], R9 ;  /* 0x0000000928007986 */ /* 0x000fe6000c101908 */
[----:B------:R-:W-:Y:S01]  /*2390*/  IMAD.WIDE R4, R0, 0x4, R4 ;  /* 0x0000000400047825 */ /* 0x000fe200078e0204 */
[----:B------:R-:W-:Y:S04]  /*23a0*/  STG.E desc[UR8][R6.64], R8 ;  /* 0x0000000806007986 */ /* 0x000fe8000c101908 */
[----:B------:R-:W-:Y:S04]  /*23b0*/  STG.E desc[UR8][R14.64], R29 ;  /* 0x0000001d0e007986 */ /* 0x000fe8000c101908 */
[----:B------:R-:W-:Y:S04]  /*23c0*/  STG.E desc[UR8][R16.64], R28 ;  /* 0x0000001c10007986 */ /* 0x000fe8000c101908 */
[----:B------:R-:W-:Y:S04]  /*23d0*/  STG.E desc[UR8][R18.64], R21 ;  /* 0x0000001512007986 */ /* 0x000fe8000c101908 */
[----:B------:R-:W-:Y:S01]  /*23e0*/  STG.E desc[UR8][R4.64], R20 ;  /* 0x0000001404007986 */ /* 0x000fe2000c101908 */
[----:B------:R-:W-:Y:S05]  /*23f0*/  EXIT ;  /* 0x000000000000794d */ /* 0x000fea0003800000 */
.L_x_10:
[----:B------:R-:W-:-:S00]  /*2400*/  BRA `(.L_x_10) ;  /* 0xfffffffc00fc7947 */ /* 0x000fc0000383ffff */
[----:B------:R-:W-:-:S00]  /*2410*/  NOP ;  /* 0x0000000000007918 */ /* 0x000fc00000000000 */
        /* <DEDUP_REMOVED lines=14> */
.L_x_11:


//--------------------- .nv.shared._Z19conv2d_tiled_kernelPKfS0_Pfiiiiiiiii --------------------------
	.section	.nv.shared._Z19conv2d_tiled_kernelPKfS0_Pfiiiiiiiii,"aw",@nobits
	.sectionflags	@""
	.align	4
.nv.shared._Z19conv2d_tiled_kernelPKfS0_Pfiiiiiiiii:
	.zero		2320


//--------------------- .nv.shared.reserved.0     --------------------------
	.section	.nv.shared.reserved.0,"aw",@nobits
	.weak		__nv_reservedSMEM_offset_0_alias
	.size		__nv_reservedSMEM_offset_0_alias, 0, 64
	.other		__nv_reservedSMEM_offset_0_alias,@"STO_CUDA_RESERVED_SHARED STV_DEFAULT"
__nv_reservedSMEM_offset_0_alias:
	.zero		0
	.zero		64


//--------------------- .nv.constant0._Z19conv2d_tiled_kernelPKfS0_Pfiiiiiiiii --------------------------
	.section	.nv.constant0._Z19conv2d_tiled_kernelPKfS0_Pfiiiiiiiii,"a",@progbits
	.sectionflags	@""
	.align	4
.nv.constant0._Z19conv2d_tiled_kernelPKfS0_Pfiiiiiiiii:
	.zero		956


//--------------------- SYMBOLS --------------------------

	.type		.nv.reservedSmem.offset0,@object
	.size		.nv.reservedSmem.offset0,0x4
	.type		.nv.reservedSmem.cap,@object
	.size		.nv.reservedSmem.cap,0x4
